// auto-generated by cutlass_sweep.gemm — config: {"arch": "sm_100", "cluster_m": 2, "cluster_n": 1, "dtype": "tf32", "stages": 0, "tile_k": 32, "tile_m": 64, "tile_n": 256}
#include "cutlass/cutlass.h"
#include "cutlass/gemm/collective/collective_builder.hpp"
#include "cutlass/gemm/device/gemm_universal_adapter.h"
#include "cutlass/gemm/kernel/gemm_universal.hpp"
#include "cutlass/epilogue/collective/collective_builder.hpp"

using ElemA = cutlass::tfloat32_t;
using ElemB = cutlass::tfloat32_t;
using ElemCD = cutlass::tfloat32_t;
using Acc  = float;
using TileShape    = cute::Shape<cute::_64, cute::_256, cute::_32>;
using ClusterShape = cute::Shape<cute::_2, cute::_1, cute::_1>;

using CollectiveEpilogue = typename cutlass::epilogue::collective::CollectiveBuilder<
    cutlass::arch::Sm100, cutlass::arch::OpClassTensorOp,
    TileShape, ClusterShape,
    cutlass::epilogue::collective::EpilogueTileAuto,
    Acc, Acc,
    ElemCD, cutlass::layout::RowMajor, 128 / cutlass::sizeof_bits<ElemCD>::value,
    ElemCD, cutlass::layout::RowMajor, 128 / cutlass::sizeof_bits<ElemCD>::value,
    cutlass::epilogue::collective::EpilogueScheduleAuto
  >::CollectiveOp;

using CollectiveMainloop = typename cutlass::gemm::collective::CollectiveBuilder<
    cutlass::arch::Sm100, cutlass::arch::OpClassTensorOp,
    ElemA, cutlass::layout::RowMajor, 128 / cutlass::sizeof_bits<ElemA>::value,
    ElemB, cutlass::layout::ColumnMajor, 128 / cutlass::sizeof_bits<ElemB>::value,
    Acc,
    TileShape, ClusterShape,
    cutlass::gemm::collective::StageCountAutoCarveout<static_cast<int>(sizeof(typename CollectiveEpilogue::SharedStorage))>,
    cutlass::gemm::collective::KernelScheduleAuto
  >::CollectiveOp;

using GemmKernel = cutlass::gemm::kernel::GemmUniversal<
    cute::Shape<int,int,int,int>,
    CollectiveMainloop,
    CollectiveEpilogue
>;
using Gemm = cutlass::gemm::device::GemmUniversalAdapter<GemmKernel>;

// Force the device kernel symbol into the cubin without needing a host main.
auto* _anchor = &cutlass::device_kernel<GemmKernel>;


// ===== COMPILED SASS (sm_100a) =====

	.target	sm_100a

	.elftype	@"ET_EXEC"


//--------------------- .note.nv.tkinfo           --------------------------
	.section	.note.nv.tkinfo,"",@"SHT_NOTE"
	.sectionflags	@"SHF_NOTE_NV_TKINFO"
	.tkinfo
        /*0018*/ 	.word	0x00000002
        /*0030*/ 	.string	""
        /*0030*/ 	.string	"ptxas"
        /*0030*/ 	.string	"Cuda compilation tools, release 13.0, V13.0.88"
        /*0030*/ 	.string	"Build cuda_13.0.r13.0/compiler.36424714_0"
        /*0030*/ 	.string	"-arch sm_100a -m 64 "



//--------------------- .note.nv.cuinfo           --------------------------
	.section	.note.nv.cuinfo,"",@"SHT_NOTE"
	.sectionflags	@"SHF_NOTE_NV_CUINFO"
        /*0018*/ 	.short	0x0002
        /*001a*/ 	.short	0x0064
        /*001c*/ 	.short	0x0082
	.zero		2


//--------------------- .nv.info                  --------------------------
	.section	.nv.info,"",@"SHT_CUDA_INFO"
	.align	4


	//----- nvinfo : EIATTR_REGCOUNT
	.align		4
        /*0000*/ 	.byte	0x04, 0x2f
        /*0002*/ 	.short	(.L_19 - .L_18)
	.align		4
.L_18:
        /*0004*/ 	.word	index@(_ZN7cutlass13device_kernelINS_4gemm6kernel13GemmUniversalIN4cute5tupleIJiiiiEEENS1_10collective13CollectiveMmaINS1_35MainloopSm100TmaUmmaWarpSpecializedILi4ELi2ELi4ENS5_IJNS4_1CILi2EEENSA_ILi1EEESC_EEEEENS5_IJNSA_ILi64EEENSA_ILi256EEENSA_ILi32EEEEEENS_10tfloat32_tENS5_IJlSC_lEEESJ_SK_NS4_8TiledMMAINS4_8MMA_AtomIJNS4_17SM100_MMA_TF32_SSISJ_SJ_fLi64ELi256ELNS4_4UMMA5MajorE0ELSP_0ELNSO_7ScaleInE0ELSQ_0EEEEEENS4_6LayoutINS5_IJSC_SC_SC_EEENS5_IJNSA_ILi0EEESV_SV_EEEEENS5_IJNS4_10UnderscoreESY_SY_EEEEENS4_13SM90_TMA_LOADENS4_14ComposedLayoutINS4_7SwizzleILi3ELi4ELi3EEENS4_18smem_ptr_flag_bitsILi32EEENST_INS5_IJNSA_ILi8EEESH_EEENS5_IJSH_SC_EEEEEEEvNS4_8identityENS4_23SM90_TMA_LOAD_MULTICASTES1B_vS1C_EENS_8epilogue10collective18CollectiveEpilogueINS1F_23Sm100TmaWarpSpecializedILi4ELi2ELi16ELb1ELb0EEEJSI_NS5_IJNST_ISF_SC_EENST_ISH_SC_EEEEESJ_SK_SJ_SK_NS1F_6fusion15FusionCallbacksIS1J_NS1N_17LinearCombinationISJ_fSJ_fLNS_15FloatRoundStyleE2EEESI_S1M_JEEENS4_5SM1004TMEM4LOAD26SM100_TMEM_LOAD_16dp128b8xES11_S1B_NS4_17SM75_U32x4_LDSM_NENS4_14SM90_TMA_STOREES1B_NS4_17SM90_U32x4_STSM_NENS4_39AutoVectorizingCopyWithAssumedAlignmentILi128EEEEEEvvEEEEvNT_6ParamsE)
        /*0008*/ 	.word	0x00000060


	//----- nvinfo : EIATTR_FRAME_SIZE
	.align		4
.L_19:
        /*000c*/ 	.byte	0x04, 0x11
        /*000e*/ 	.short	(.L_21 - .L_20)
	.align		4
.L_20:
        /*0010*/ 	.word	index@($__internal_2_$__cuda_sm10x_tcgen05_guardrail_trap_unallocated_columns_being_dealloced)
        /*0014*/ 	.word	0x00000000


	//----- nvinfo : EIATTR_FRAME_SIZE
	.align		4
.L_21:
        /*0018*/ 	.byte	0x04, 0x11
        /*001a*/ 	.short	(.L_23 - .L_22)
	.align		4
.L_22:
        /*001c*/ 	.word	index@($__internal_1_$__cuda_sm10x_tcgen05_guardrail_trap_phase_invalid_during_alloc)
        /*0020*/ 	.word	0x00000000


	//----- nvinfo : EIATTR_FRAME_SIZE
	.align		4
.L_23:
        /*0024*/ 	.byte	0x04, 0x11
        /*0026*/ 	.short	(.L_25 - .L_24)
	.align		4
.L_24:
        /*0028*/ 	.word	index@($__internal_0_$__cuda_sm10x_tcgen05_guardrail_trap_col_being_dealloced_not_returned_by_alloc)
        /*002c*/ 	.word	0x00000000


	//----- nvinfo : EIATTR_FRAME_SIZE
	.align		4
.L_25:
        /*0030*/ 	.byte	0x04, 0x11
        /*0032*/ 	.short	(.L_27 - .L_26)
	.align		4
.L_26:
        /*0034*/ 	.word	index@(_ZN7cutlass13device_kernelINS_4gemm6kernel13GemmUniversalIN4cute5tupleIJiiiiEEENS1_10collective13CollectiveMmaINS1_35MainloopSm100TmaUmmaWarpSpecializedILi4ELi2ELi4ENS5_IJNS4_1CILi2EEENSA_ILi1EEESC_EEEEENS5_IJNSA_ILi64EEENSA_ILi256EEENSA_ILi32EEEEEENS_10tfloat32_tENS5_IJlSC_lEEESJ_SK_NS4_8TiledMMAINS4_8MMA_AtomIJNS4_17SM100_MMA_TF32_SSISJ_SJ_fLi64ELi256ELNS4_4UMMA5MajorE0ELSP_0ELNSO_7ScaleInE0ELSQ_0EEEEEENS4_6LayoutINS5_IJSC_SC_SC_EEENS5_IJNSA_ILi0EEESV_SV_EEEEENS5_IJNS4_10UnderscoreESY_SY_EEEEENS4_13SM90_TMA_LOADENS4_14ComposedLayoutINS4_7SwizzleILi3ELi4ELi3EEENS4_18smem_ptr_flag_bitsILi32EEENST_INS5_IJNSA_ILi8EEESH_EEENS5_IJSH_SC_EEEEEEEvNS4_8identityENS4_23SM90_TMA_LOAD_MULTICASTES1B_vS1C_EENS_8epilogue10collective18CollectiveEpilogueINS1F_23Sm100TmaWarpSpecializedILi4ELi2ELi16ELb1ELb0EEEJSI_NS5_IJNST_ISF_SC_EENST_ISH_SC_EEEEESJ_SK_SJ_SK_NS1F_6fusion15FusionCallbacksIS1J_NS1N_17LinearCombinationISJ_fSJ_fLNS_15FloatRoundStyleE2EEESI_S1M_JEEENS4_5SM1004TMEM4LOAD26SM100_TMEM_LOAD_16dp128b8xES11_S1B_NS4_17SM75_U32x4_LDSM_NENS4_14SM90_TMA_STOREES1B_NS4_17SM90_U32x4_STSM_NENS4_39AutoVectorizingCopyWithAssumedAlignmentILi128EEEEEEvvEEEEvNT_6ParamsE)
        /*0038*/ 	.word	0x00000000


	//----- nvinfo : EIATTR_MIN_STACK_SIZE
	.align		4
.L_27:
        /*003c*/ 	.byte	0x04, 0x12
        /*003e*/ 	.short	(.L_29 - .L_28)
	.align		4
.L_28:
        /*0040*/ 	.word	index@(_ZN7cutlass13device_kernelINS_4gemm6kernel13GemmUniversalIN4cute5tupleIJiiiiEEENS1_10collective13CollectiveMmaINS1_35MainloopSm100TmaUmmaWarpSpecializedILi4ELi2ELi4ENS5_IJNS4_1CILi2EEENSA_ILi1EEESC_EEEEENS5_IJNSA_ILi64EEENSA_ILi256EEENSA_ILi32EEEEEENS_10tfloat32_tENS5_IJlSC_lEEESJ_SK_NS4_8TiledMMAINS4_8MMA_AtomIJNS4_17SM100_MMA_TF32_SSISJ_SJ_fLi64ELi256ELNS4_4UMMA5MajorE0ELSP_0ELNSO_7ScaleInE0ELSQ_0EEEEEENS4_6LayoutINS5_IJSC_SC_SC_EEENS5_IJNSA_ILi0EEESV_SV_EEEEENS5_IJNS4_10UnderscoreESY_SY_EEEEENS4_13SM90_TMA_LOADENS4_14ComposedLayoutINS4_7SwizzleILi3ELi4ELi3EEENS4_18smem_ptr_flag_bitsILi32EEENST_INS5_IJNSA_ILi8EEESH_EEENS5_IJSH_SC_EEEEEEEvNS4_8identityENS4_23SM90_TMA_LOAD_MULTICASTES1B_vS1C_EENS_8epilogue10collective18CollectiveEpilogueINS1F_23Sm100TmaWarpSpecializedILi4ELi2ELi16ELb1ELb0EEEJSI_NS5_IJNST_ISF_SC_EENST_ISH_SC_EEEEESJ_SK_SJ_SK_NS1F_6fusion15FusionCallbacksIS1J_NS1N_17LinearCombinationISJ_fSJ_fLNS_15FloatRoundStyleE2EEESI_S1M_JEEENS4_5SM1004TMEM4LOAD26SM100_TMEM_LOAD_16dp128b8xES11_S1B_NS4_17SM75_U32x4_LDSM_NENS4_14SM90_TMA_STOREES1B_NS4_17SM90_U32x4_STSM_NENS4_39AutoVectorizingCopyWithAssumedAlignmentILi128EEEEEEvvEEEEvNT_6ParamsE)
        /*0044*/ 	.word	0x00000000
.L_29:


//--------------------- .nv.compat                --------------------------
	.section	.nv.compat,"",@"SHT_CUDA_COMPAT_INFO"
	.align	4
        /*0000*/ 	.byte	0x02, 0x09, 0x01, 0x00, 0x02, 0x02, 0x02, 0x00, 0x02, 0x05, 0x05, 0x00, 0x03, 0x07, 0x01, 0x01
        /*0010*/ 	.byte	0x02, 0x03, 0x01, 0x00, 0x02, 0x06, 0x01, 0x00, 0x04, 0x0b, 0x08, 0x00, 0x09, 0x00, 0x00, 0x00
        /*0020*/ 	.byte	0x00, 0x00, 0x00, 0x00


//--------------------- .nv.info._ZN7cutlass13device_kernelINS_4gemm6kernel13GemmUniversalIN4cute5tupleIJiiiiEEENS1_10collective13CollectiveMmaINS1_35MainloopSm100TmaUmmaWarpSpecializedILi4ELi2ELi4ENS5_IJNS4_1CILi2EEENSA_ILi1EEESC_EEEEENS5_IJNSA_ILi64EEENSA_ILi256EEENSA_ILi32EEEEEENS_10tfloat32_tENS5_IJlSC_lEEESJ_SK_NS4_8TiledMMAINS4_8MMA_AtomIJNS4_17SM100_MMA_TF32_SSISJ_SJ_fLi64ELi256ELNS4_4UMMA5MajorE0ELSP_0ELNSO_7ScaleInE0ELSQ_0EEEEEENS4_6LayoutINS5_IJSC_SC_SC_EEENS5_IJNSA_ILi0EEESV_SV_EEEEENS5_IJNS4_10UnderscoreESY_SY_EEEEENS4_13SM90_TMA_LOADENS4_14ComposedLayoutINS4_7SwizzleILi3ELi4ELi3EEENS4_18smem_ptr_flag_bitsILi32EEENST_INS5_IJNSA_ILi8EEESH_EEENS5_IJSH_SC_EEEEEEEvNS4_8identityENS4_23SM90_TMA_LOAD_MULTICASTES1B_vS1C_EENS_8epilogue10collective18CollectiveEpilogueINS1F_23Sm100TmaWarpSpecializedILi4ELi2ELi16ELb1ELb0EEEJSI_NS5_IJNST_ISF_SC_EENST_ISH_SC_EEEEESJ_SK_SJ_SK_NS1F_6fusion15FusionCallbacksIS1J_NS1N_17LinearCombinationISJ_fSJ_fLNS_15FloatRoundStyleE2EEESI_S1M_JEEENS4_5SM1004TMEM4LOAD26SM100_TMEM_LOAD_16dp128b8xES11_S1B_NS4_17SM75_U32x4_LDSM_NENS4_14SM90_TMA_STOREES1B_NS4_17SM90_U32x4_STSM_NENS4_39AutoVectorizingCopyWithAssumedAlignmentILi128EEEEEEvvEEEEvNT_6ParamsE --------------------------
	.section	.nv.info._ZN7cutlass13device_kernelINS_4gemm6kernel13GemmUniversalIN4cute5tupleIJiiiiEEENS1_10collective13CollectiveMmaINS1_35MainloopSm100TmaUmmaWarpSpecializedILi4ELi2ELi4ENS5_IJNS4_1CILi2EEENSA_ILi1EEESC_EEEEENS5_IJNSA_ILi64EEENSA_ILi256EEENSA_ILi32EEEEEENS_10tfloat32_tENS5_IJlSC_lEEESJ_SK_NS4_8TiledMMAINS4_8MMA_AtomIJNS4_17SM100_MMA_TF32_SSISJ_SJ_fLi64ELi256ELNS4_4UMMA5MajorE0ELSP_0ELNSO_7ScaleInE0ELSQ_0EEEEEENS4_6LayoutINS5_IJSC_SC_SC_EEENS5_IJNSA_ILi0EEESV_SV_EEEEENS5_IJNS4_10UnderscoreESY_SY_EEEEENS4_13SM90_TMA_LOADENS4_14ComposedLayoutINS4_7SwizzleILi3ELi4ELi3EEENS4_18smem_ptr_flag_bitsILi32EEENST_INS5_IJNSA_ILi8EEESH_EEENS5_IJSH_SC_EEEEEEEvNS4_8identityENS4_23SM90_TMA_LOAD_MULTICASTES1B_vS1C_EENS_8epilogue10collective18CollectiveEpilogueINS1F_23Sm100TmaWarpSpecializedILi4ELi2ELi16ELb1ELb0EEEJSI_NS5_IJNST_ISF_SC_EENST_ISH_SC_EEEEESJ_SK_SJ_SK_NS1F_6fusion15FusionCallbacksIS1J_NS1N_17LinearCombinationISJ_fSJ_fLNS_15FloatRoundStyleE2EEESI_S1M_JEEENS4_5SM1004TMEM4LOAD26SM100_TMEM_LOAD_16dp128b8xES11_S1B_NS4_17SM75_U32x4_LDSM_NENS4_14SM90_TMA_STOREES1B_NS4_17SM90_U32x4_STSM_NENS4_39AutoVectorizingCopyWithAssumedAlignmentILi128EEEEEEvvEEEEvNT_6ParamsE,"",@"SHT_CUDA_INFO"
	.sectionflags	@""
	.align	4


	//----- nvinfo : EIATTR_CUDA_API_VERSION
	.align		4
        /*0000*/ 	.byte	0x04, 0x37
        /*0002*/ 	.short	(.L_31 - .L_30)
.L_30:
        /*0004*/ 	.word	0x00000082


	//----- nvinfo : EIATTR_KPARAM_INFO
	.align		4
.L_31:
        /*0008*/ 	.byte	0x04, 0x17
        /*000a*/ 	.short	(.L_33 - .L_32)
.L_32:
        /*000c*/ 	.word	0x00000000
        /*0010*/ 	.short	0x0000
        /*0012*/ 	.short	0x0000
        /*0014*/ 	.byte	0x00, 0xf0, 0x01, 0x20


	//----- nvinfo : EIATTR_AT_ENTRY_FRAGMENTS
	.align		4
.L_33:
        /*0018*/ 	.byte	0x04, 0x4f
        /*001a*/ 	.short	(.L_35 - .L_34)


	//   ....[0]....
.L_34:
        /*001c*/ 	.word	0x00000006


	//----- nvinfo : EIATTR_RESERVED_SMEM_USED
	.align		4
.L_35:
        /*0020*/ 	.byte	0x01, 0x41
	.zero		2


	//----- nvinfo : EIATTR_SPARSE_MMA_MASK
	.align		4
        /*0024*/ 	.byte	0x03, 0x50
        /*0026*/ 	.short	0x0000


	//----- nvinfo : EIATTR_TCGEN05_1CTA_USED
	.align		4
        /*0028*/ 	.byte	0x01, 0x51
	.zero		2


	//----- nvinfo : EIATTR_MAXREG_COUNT
	.align		4
        /*002c*/ 	.byte	0x03, 0x1b
        /*002e*/ 	.short	0x00ff


	//----- nvinfo : EIATTR_NUM_BARRIERS
	.align		4
        /*0030*/ 	.byte	0x02, 0x4c
        /*0032*/ 	.byte	0x07
	.zero		1


	//----- nvinfo : EIATTR_EXTERNS
	.align		4
        /*0034*/ 	.byte	0x04, 0x0f
        /*0036*/ 	.short	(.L_37 - .L_36)


	//   ....[0]....
	.align		4
.L_36:
        /*0038*/ 	.word	index@(__assertfail)


	//----- nvinfo : EIATTR_MERCURY_ISA_VERSION
	.align		4
.L_37:
        /*003c*/ 	.byte	0x03, 0x5f
        /*003e*/ 	.short	0x0101


	//----- nvinfo : EIATTR_INT_WARP_WIDE_INSTR_OFFSETS
	.align		4
        /*0040*/ 	.byte	0x04, 0x31
        /*0042*/ 	.short	(.L_39 - .L_38)


	//   ....[0]....
.L_38:
        /*0044*/ 	.word	0x00003ce0


	//   ....[1]....
        /*0048*/ 	.word	0x00003d00


	//   ....[2]....
        /*004c*/ 	.word	0x00003d30


	//   ....[3]....
        /*0050*/ 	.word	0x00004940


	//   ....[4]....
        /*0054*/ 	.word	0x000049a0


	//   ....[5]....
        /*0058*/ 	.word	0x00004a90


	//   ....[6]....
        /*005c*/ 	.word	0x00004b10


	//   ....[7]....
        /*0060*/ 	.word	0x00004bf0


	//   ....[8]....
        /*0064*/ 	.word	0x00004c70


	//   ....[9]....
        /*0068*/ 	.word	0x00004d60


	//   ....[10]....
        /*006c*/ 	.word	0x00004df0


	//   ....[11]....
        /*0070*/ 	.word	0x00004ee0


	//   ....[12]....
        /*0074*/ 	.word	0x00004f60


	//   ....[13]....
        /*0078*/ 	.word	0x00005060


	//   ....[14]....
        /*007c*/ 	.word	0x000050e0


	//   ....[15]....
        /*0080*/ 	.word	0x000051e0


	//   ....[16]....
        /*0084*/ 	.word	0x00005270


	//   ....[17]....
        /*0088*/ 	.word	0x00005370


	//   ....[18]....
        /*008c*/ 	.word	0x00005400


	//----- nvinfo : EIATTR_COOP_GROUP_MASK_REGIDS
	.align		4
.L_39:
        /*0090*/ 	.byte	0x04, 0x29
        /*0092*/ 	.short	(.L_41 - .L_40)


	//   ....[0]....
.L_40:
        /*0094*/ 	.word	0xffffffff


	//   ....[1]....
        /*0098*/ 	.word	0xffffffff


	//   ....[2]....
        /*009c*/ 	.word	0xffffffff


	//   ....[3]....
        /*00a0*/ 	.word	0xffffffff


	//   ....[4]....
        /*00a4*/ 	.word	0xffffffff


	//   ....[5]....
        /*00a8*/ 	.word	0xffffffff


	//   ....[6]....
        /*00ac*/ 	.word	0xffffffff


	//   ....[7]....
        /*00b0*/ 	.word	0xffffffff


	//   ....[8]....
        /*00b4*/ 	.word	0xffffffff


	//   ....[9]....
        /*00b8*/ 	.word	0xffffffff


	//   ....[10]....
        /*00bc*/ 	.word	0xffffffff


	//   ....[11]....
        /*00c0*/ 	.word	0xffffffff


	//   ....[12]....
        /*00c4*/ 	.word	0xffffffff


	//   ....[13]....
        /*00c8*/ 	.word	0xffffffff


	//----- nvinfo : EIATTR_COOP_GROUP_INSTR_OFFSETS
	.align		4
.L_41:
        /*00cc*/ 	.byte	0x04, 0x28
        /*00ce*/ 	.short	(.L_43 - .L_42)


	//   ....[0]....
.L_42:
        /*00d0*/ 	.word	0x00000080


	//   ....[1]....
        /*00d4*/ 	.word	0x000004f0


	//   ....[2]....
        /*00d8*/ 	.word	0x00000690


	//   ....[3]....
        /*00dc*/ 	.word	0x00000830


	//   ....[4]....
        /*00e0*/ 	.word	0x00000930


	//   ....[5]....
        /*00e4*/ 	.word	0x00000aa0


	//   ....[6]....
        /*00e8*/ 	.word	0x00000c40


	//   ....[7]....
        /*00ec*/ 	.word	0x00000df0


	//   ....[8]....
        /*00f0*/ 	.word	0x00001fe0


	//   ....[9]....
        /*00f4*/ 	.word	0x00002ed0


	//   ....[10]....
        /*00f8*/ 	.word	0x000030e0


	//   ....[11]....
        /*00fc*/ 	.word	0x00003110


	//   ....[12]....
        /*0100*/ 	.word	0x00003bc0


	//   ....[13]....
        /*0104*/ 	.word	0x00003df0


	//----- nvinfo : EIATTR_VRC_CTA_INIT_COUNT
	.align		4
.L_43:
        /*0108*/ 	.byte	0x02, 0x4a
        /*010a*/ 	.byte	0x80
	.zero		1


	//----- nvinfo : EIATTR_SYSCALL_OFFSETS
	.align		4
        /*010c*/ 	.byte	0x04, 0x46
        /*010e*/ 	.short	(.L_45 - .L_44)


	//   ....[0]....
.L_44:
        /*0110*/ 	.word	0x000060d0


	//   ....[1]....
        /*0114*/ 	.word	0x000061c0


	//   ....[2]....
        /*0118*/ 	.word	0x00006a50


	//   ....[3]....
        /*011c*/ 	.word	0x00007410


	//   ....[4]....
        /*0120*/ 	.word	0x00007d70


	//   ....[5]....
        /*0124*/ 	.word	0x00008710


	//   ....[6]....
        /*0128*/ 	.word	0x000090b0


	//   ....[7]....
        /*012c*/ 	.word	0x00009a80


	//   ....[8]....
        /*0130*/ 	.word	0x0000a420


	//   ....[9]....
        /*0134*/ 	.word	0x0000ad70


	//----- nvinfo : EIATTR_MBARRIER_INSTR_OFFSETS
	.align		4
.L_45:
        /*0138*/ 	.byte	0x04, 0x39
        /*013a*/ 	.short	(.L_47 - .L_46)


	//   ....[0]....
.L_46:
        /*013c*/ 	.word	0x00000600
        /*0140*/ 	.word	0x000000ff
        /*0144*/ 	.word	0x00000000
        /*0148*/ 	.short	0x0100
        /*014a*/ 	.byte	0x04
	.zero		1


	//   ....[1]....
        /*014c*/ 	.word	0x00000610
        /*0150*/ 	.word	0x000000ff
        /*0154*/ 	.word	0x00000020
        /*0158*/ 	.short	0x0100
        /*015a*/ 	.byte	0x04
	.zero		1


	//   ....[2]....
        /*015c*/ 	.word	0x00000620
        /*0160*/ 	.word	0x000000ff
        /*0164*/ 	.word	0x00000008
        /*0168*/ 	.short	0x0100
        /*016a*/ 	.byte	0x04
	.zero		1


	//   ....[3]....
        /*016c*/ 	.word	0x00000630
        /*0170*/ 	.word	0x000000ff
        /*0174*/ 	.word	0x00000028
        /*0178*/ 	.short	0x0100
        /*017a*/ 	.byte	0x04
	.zero		1


	//   ....[4]....
        /*017c*/ 	.word	0x00000640
        /*0180*/ 	.word	0x000000ff
        /*0184*/ 	.word	0x00000010
        /*0188*/ 	.short	0x0100
        /*018a*/ 	.byte	0x04
	.zero		1


	//   ....[5]....
        /*018c*/ 	.word	0x00000650
        /*0190*/ 	.word	0x000000ff
        /*0194*/ 	.word	0x00000030
        /*0198*/ 	.short	0x0100
        /*019a*/ 	.byte	0x04
	.zero		1


	//   ....[6]....
        /*019c*/ 	.word	0x00000660
        /*01a0*/ 	.word	0x000000ff
        /*01a4*/ 	.word	0x00000018
        /*01a8*/ 	.short	0x0100
        /*01aa*/ 	.byte	0x04
	.zero		1


	//   ....[7]....
        /*01ac*/ 	.word	0x00000670
        /*01b0*/ 	.word	0x000000ff
        /*01b4*/ 	.word	0x00000038
        /*01b8*/ 	.short	0x0100
        /*01ba*/ 	.byte	0x04
	.zero		1


	//   ....[8]....
        /*01bc*/ 	.word	0x000007a0
        /*01c0*/ 	.word	0x000000ff
        /*01c4*/ 	.word	0x00000040
        /*01c8*/ 	.short	0x0100
        /*01ca*/ 	.byte	0x04
	.zero		1


	//   ....[9]....
        /*01cc*/ 	.word	0x000007b0
        /*01d0*/ 	.word	0x000000ff
        /*01d4*/ 	.word	0x00000060
        /*01d8*/ 	.short	0x0100
        /*01da*/ 	.byte	0x04
	.zero		1


	//   ....[10]....
        /*01dc*/ 	.word	0x000007c0
        /*01e0*/ 	.word	0x000000ff
        /*01e4*/ 	.word	0x00000048
        /*01e8*/ 	.short	0x0100
        /*01ea*/ 	.byte	0x04
	.zero		1


	//   ....[11]....
        /*01ec*/ 	.word	0x000007d0
        /*01f0*/ 	.word	0x000000ff
        /*01f4*/ 	.word	0x00000068
        /*01f8*/ 	.short	0x0100
        /*01fa*/ 	.byte	0x04
	.zero		1


	//   ....[12]....
        /*01fc*/ 	.word	0x000007e0
        /*0200*/ 	.word	0x000000ff
        /*0204*/ 	.word	0x00000050
        /*0208*/ 	.short	0x0100
        /*020a*/ 	.byte	0x04
	.zero		1


	//   ....[13]....
        /*020c*/ 	.word	0x000007f0
        /*0210*/ 	.word	0x000000ff
        /*0214*/ 	.word	0x00000070
        /*0218*/ 	.short	0x0100
        /*021a*/ 	.byte	0x04
	.zero		1


	//   ....[14]....
        /*021c*/ 	.word	0x00000800
        /*0220*/ 	.word	0x000000ff
        /*0224*/ 	.word	0x00000058
        /*0228*/ 	.short	0x0100
        /*022a*/ 	.byte	0x04
	.zero		1


	//   ....[15]....
        /*022c*/ 	.word	0x00000810
        /*0230*/ 	.word	0x000000ff
        /*0234*/ 	.word	0x00000078
        /*0238*/ 	.short	0x0100
        /*023a*/ 	.byte	0x04
	.zero		1


	//   ....[16]....
        /*023c*/ 	.word	0x00000900
        /*0240*/ 	.word	0x000000ff
        /*0244*/ 	.word	0x00000080
        /*0248*/ 	.short	0x0100
        /*024a*/ 	.byte	0x06
	.zero		1


	//   ....[17]....
        /*024c*/ 	.word	0x00000910
        /*0250*/ 	.word	0x000000ff
        /*0254*/ 	.word	0x00000088
        /*0258*/ 	.short	0x0100
        /*025a*/ 	.byte	0x06
	.zero		1


	//   ....[18]....
        /*025c*/ 	.word	0x00000a50
        /*0260*/ 	.word	0x000000ff
        /*0264*/ 	.word	0x00000090
        /*0268*/ 	.short	0x0100
        /*026a*/ 	.byte	0x06
	.zero		1


	//   ....[19]....
        /*026c*/ 	.word	0x00000a60
        /*0270*/ 	.word	0x000000ff
        /*0274*/ 	.word	0x000000a0
        /*0278*/ 	.short	0x0100
        /*027a*/ 	.byte	0x06
	.zero		1


	//   ....[20]....
        /*027c*/ 	.word	0x00000a70
        /*0280*/ 	.word	0x000000ff
        /*0284*/ 	.word	0x00000098
        /*0288*/ 	.short	0x0100
        /*028a*/ 	.byte	0x06
	.zero		1


	//   ....[21]....
        /*028c*/ 	.word	0x00000a80
        /*0290*/ 	.word	0x000000ff
        /*0294*/ 	.word	0x000000a8
        /*0298*/ 	.short	0x0100
        /*029a*/ 	.byte	0x06
	.zero		1


	//   ....[22]....
        /*029c*/ 	.word	0x00000bb0
        /*02a0*/ 	.word	0x000000ff
        /*02a4*/ 	.word	0x000000b0
        /*02a8*/ 	.short	0x0100
        /*02aa*/ 	.byte	0x04
	.zero		1


	//   ....[23]....
        /*02ac*/ 	.word	0x00000bc0
        /*02b0*/ 	.word	0x000000ff
        /*02b4*/ 	.word	0x000000d0
        /*02b8*/ 	.short	0x0100
        /*02ba*/ 	.byte	0x04
	.zero		1


	//   ....[24]....
        /*02bc*/ 	.word	0x00000bd0
        /*02c0*/ 	.word	0x000000ff
        /*02c4*/ 	.word	0x000000b8
        /*02c8*/ 	.short	0x0100
        /*02ca*/ 	.byte	0x04
	.zero		1


	//   ....[25]....
        /*02cc*/ 	.word	0x00000be0
        /*02d0*/ 	.word	0x000000ff
        /*02d4*/ 	.word	0x000000d8
        /*02d8*/ 	.short	0x0100
        /*02da*/ 	.byte	0x04
	.zero		1


	//   ....[26]....
        /*02dc*/ 	.word	0x00000bf0
        /*02e0*/ 	.word	0x000000ff
        /*02e4*/ 	.word	0x000000c0
        /*02e8*/ 	.short	0x0100
        /*02ea*/ 	.byte	0x04
	.zero		1


	//   ....[27]....
        /*02ec*/ 	.word	0x00000c00
        /*02f0*/ 	.word	0x000000ff
        /*02f4*/ 	.word	0x000000e0
        /*02f8*/ 	.short	0x0100
        /*02fa*/ 	.byte	0x04
	.zero		1


	//   ....[28]....
        /*02fc*/ 	.word	0x00000c10
        /*0300*/ 	.word	0x000000ff
        /*0304*/ 	.word	0x000000c8
        /*0308*/ 	.short	0x0100
        /*030a*/ 	.byte	0x04
	.zero		1


	//   ....[29]....
        /*030c*/ 	.word	0x00000c20
        /*0310*/ 	.word	0x000000ff
        /*0314*/ 	.word	0x000000e8
        /*0318*/ 	.short	0x0100
        /*031a*/ 	.byte	0x04
	.zero		1


	//   ....[30]....
        /*031c*/ 	.word	0x00000d10
        /*0320*/ 	.word	0x000000ff
        /*0324*/ 	.word	0x000000f0
        /*0328*/ 	.short	0x0100
        /*032a*/ 	.byte	0x04
	.zero		1


	//   ....[31]....
        /*032c*/ 	.word	0x00000d20
        /*0330*/ 	.word	0x000000ff
        /*0334*/ 	.word	0x00000100
        /*0338*/ 	.short	0x0100
        /*033a*/ 	.byte	0x04
	.zero		1


	//   ....[32]....
        /*033c*/ 	.word	0x00000d30
        /*0340*/ 	.word	0x000000ff
        /*0344*/ 	.word	0x000000f8
        /*0348*/ 	.short	0x0100
        /*034a*/ 	.byte	0x04
	.zero		1


	//   ....[33]....
        /*034c*/ 	.word	0x00000d40
        /*0350*/ 	.word	0x000000ff
        /*0354*/ 	.word	0x00000108
        /*0358*/ 	.short	0x0100
        /*035a*/ 	.byte	0x04
	.zero		1


	//   ....[34]....
        /*035c*/ 	.word	0x000018a0
        /*0360*/ 	.word	0x00000000
        /*0364*/ 	.word	0x00000100
        /*0368*/ 	.short	0x010a
        /*036a*/ 	.byte	0xff
	.zero		1


	//   ....[35]....
        /*036c*/ 	.word	0x000018c0
        /*0370*/ 	.word	0x00000000
        /*0374*/ 	.word	0x000000f0
        /*0378*/ 	.short	0x0101
        /*037a*/ 	.byte	0xff
	.zero		1


	//   ....[36]....
        /*037c*/ 	.word	0x00001980
        /*0380*/ 	.word	0x000000ff
        /*0384*/ 	.word	0x00000020
        /*0388*/ 	.short	0x010a
        /*038a*/ 	.byte	0x04
	.zero		1


	//   ....[37]....
        /*038c*/ 	.word	0x00001a00
        /*0390*/ 	.word	0x000000ff
        /*0394*/ 	.word	0x00000020
        /*0398*/ 	.short	0x010a
        /*039a*/ 	.byte	0x21
	.zero		1


	//   ....[38]....
        /*039c*/ 	.word	0x00001b90
        /*03a0*/ 	.word	0x000000ff
        /*03a4*/ 	.word	0x00000020
        /*03a8*/ 	.short	0x010a
        /*03aa*/ 	.byte	0x06
	.zero		1


	//   ....[39]....
        /*03ac*/ 	.word	0x00001ca0
        /*03b0*/ 	.word	0x000000ff
        /*03b4*/ 	.word	0x00000088
        /*03b8*/ 	.short	0x0101
        /*03ba*/ 	.byte	0x0d
	.zero		1


	//   ....[40]....
        /*03bc*/ 	.word	0x00001cc0
        /*03c0*/ 	.word	0x000000ff
        /*03c4*/ 	.word	0x00000020
        /*03c8*/ 	.short	0x010a
        /*03ca*/ 	.byte	0x04
	.zero		1


	//   ....[41]....
        /*03cc*/ 	.word	0x00001d40
        /*03d0*/ 	.word	0x000000ff
        /*03d4*/ 	.word	0x00000020
        /*03d8*/ 	.short	0x010a
        /*03da*/ 	.byte	0x09
	.zero		1


	//   ....[42]....
        /*03dc*/ 	.word	0x00001ee0
        /*03e0*/ 	.word	0x000000ff
        /*03e4*/ 	.word	0x00000020
        /*03e8*/ 	.short	0x010a
        /*03ea*/ 	.byte	0x07
	.zero		1


	//   ....[43]....
        /*03ec*/ 	.word	0x00002010
        /*03f0*/ 	.word	0x00000003
        /*03f4*/ 	.word	0x00000090
        /*03f8*/ 	.short	0x010a
        /*03fa*/ 	.byte	0xff
	.zero		1


	//   ....[44]....
        /*03fc*/ 	.word	0x00002160
        /*0400*/ 	.word	0x00000000
        /*0404*/ 	.word	0x00000000
        /*0408*/ 	.short	0x0101
        /*040a*/ 	.byte	0xff
	.zero		1


	//   ....[45]....
        /*040c*/ 	.word	0x00002720
        /*0410*/ 	.word	0x000000ff
        /*0414*/ 	.word	0x00000000
        /*0418*/ 	.short	0x010a
        /*041a*/ 	.byte	0x04
	.zero		1


	//   ....[46]....
        /*041c*/ 	.word	0x000027b0
        /*0420*/ 	.word	0x000000ff
        /*0424*/ 	.word	0x00000000
        /*0428*/ 	.short	0x010a
        /*042a*/ 	.byte	0x05
	.zero		1


	//   ....[47]....
        /*042c*/ 	.word	0x00002840
        /*0430*/ 	.word	0x000000ff
        /*0434*/ 	.word	0x00000000
        /*0438*/ 	.short	0x010a
        /*043a*/ 	.byte	0x05
	.zero		1


	//   ....[48]....
        /*043c*/ 	.word	0x000028e0
        /*0440*/ 	.word	0x00000000
        /*0444*/ 	.word	0x00000000
        /*0448*/ 	.short	0x010a
        /*044a*/ 	.byte	0xff
	.zero		1


	//   ....[49]....
        /*044c*/ 	.word	0x00002a20
        /*0450*/ 	.word	0x00000002
        /*0454*/ 	.word	0x000000f0
        /*0458*/ 	.short	0x010a
        /*045a*/ 	.byte	0xff
	.zero		1


	//   ....[50]....
        /*045c*/ 	.word	0x00002a80
        /*0460*/ 	.word	0x00000004
        /*0464*/ 	.word	0x00000000
        /*0468*/ 	.short	0x0101
        /*046a*/ 	.byte	0xff
	.zero		1


	//   ....[51]....
        /*046c*/ 	.word	0x00002aa0
        /*0470*/ 	.word	0x000000ff
        /*0474*/ 	.word	0x000000a0
        /*0478*/ 	.short	0x010a
        /*047a*/ 	.byte	0x04
	.zero		1


	//   ....[52]....
        /*047c*/ 	.word	0x00002bc0
        /*0480*/ 	.word	0x00000002
        /*0484*/ 	.word	0x00000090
        /*0488*/ 	.short	0x010a
        /*048a*/ 	.byte	0xff
	.zero		1


	//   ....[53]....
        /*048c*/ 	.word	0x00002cd0
        /*0490*/ 	.word	0x00000002
        /*0494*/ 	.word	0x00000000
        /*0498*/ 	.short	0x0101
        /*049a*/ 	.byte	0xff
	.zero		1


	//   ....[54]....
        /*049c*/ 	.word	0x00002d60
        /*04a0*/ 	.word	0x000000ff
        /*04a4*/ 	.word	0x000000a0
        /*04a8*/ 	.short	0x0106
        /*04aa*/ 	.byte	0x04
	.zero		1


	//   ....[55]....
        /*04ac*/ 	.word	0x00002d80
        /*04b0*/ 	.word	0x000000ff
        /*04b4*/ 	.word	0x000000a0
        /*04b8*/ 	.short	0x010a
        /*04ba*/ 	.byte	0x04
	.zero		1


	//   ....[56]....
        /*04bc*/ 	.word	0x00002e10
        /*04c0*/ 	.word	0x000000ff
        /*04c4*/ 	.word	0x000000a0
        /*04c8*/ 	.short	0x0106
        /*04ca*/ 	.byte	0x07
	.zero		1


	//   ....[57]....
        /*04cc*/ 	.word	0x00002e50
        /*04d0*/ 	.word	0x00000000
        /*04d4*/ 	.word	0x000000a0
        /*04d8*/ 	.short	0x010a
        /*04da*/ 	.byte	0xff
	.zero		1


	//   ....[58]....
        /*04dc*/ 	.word	0x000033b0
        /*04e0*/ 	.word	0x00000000
        /*04e4*/ 	.word	0x00000090
        /*04e8*/ 	.short	0x010a
        /*04ea*/ 	.byte	0xff
	.zero		1


	//   ....[59]....
        /*04ec*/ 	.word	0x000034b0
        /*04f0*/ 	.word	0x00000003
        /*04f4*/ 	.word	0x00000000
        /*04f8*/ 	.short	0x0101
        /*04fa*/ 	.byte	0xff
	.zero		1


	//   ....[60]....
        /*04fc*/ 	.word	0x000034c0
        /*0500*/ 	.word	0x000000ff
        /*0504*/ 	.word	0x00000000
        /*0508*/ 	.short	0x010a
        /*050a*/ 	.byte	0x04
	.zero		1


	//   ....[61]....
        /*050c*/ 	.word	0x00003540
        /*0510*/ 	.word	0x000000ff
        /*0514*/ 	.word	0x000000d0
        /*0518*/ 	.short	0x010a
        /*051a*/ 	.byte	0x1f
	.zero		1


	//   ....[62]....
        /*051c*/ 	.word	0x00003620
        /*0520*/ 	.word	0x000000ff
        /*0524*/ 	.word	0x00000000
        /*0528*/ 	.short	0x010a
        /*052a*/ 	.byte	0x05
	.zero		1


	//   ....[63]....
        /*052c*/ 	.word	0x00003760
        /*0530*/ 	.word	0x000000ff
        /*0534*/ 	.word	0x00000000
        /*0538*/ 	.short	0x010a
        /*053a*/ 	.byte	0x04
	.zero		1


	//   ....[64]....
        /*053c*/ 	.word	0x000039f0
        /*0540*/ 	.word	0x000000ff
        /*0544*/ 	.word	0x00000000
        /*0548*/ 	.short	0x010a
        /*054a*/ 	.byte	0x04
	.zero		1


	//   ....[65]....
        /*054c*/ 	.word	0x00003a80
        /*0550*/ 	.word	0x000000ff
        /*0554*/ 	.word	0x00000000
        /*0558*/ 	.short	0x010a
        /*055a*/ 	.byte	0x05
	.zero		1


	//   ....[66]....
        /*055c*/ 	.word	0x00003b10
        /*0560*/ 	.word	0x000000ff
        /*0564*/ 	.word	0x00000000
        /*0568*/ 	.short	0x010a
        /*056a*/ 	.byte	0x05
	.zero		1


	//   ....[67]....
        /*056c*/ 	.word	0x00003ba0
        /*0570*/ 	.word	0x000000ff
        /*0574*/ 	.word	0x00000000
        /*0578*/ 	.short	0x010a
        /*057a*/ 	.byte	0x04
	.zero		1


	//   ....[68]....
        /*057c*/ 	.word	0x000040f0
        /*0580*/ 	.word	0x00000008
        /*0584*/ 	.word	0x00000090
        /*0588*/ 	.short	0x010a
        /*058a*/ 	.byte	0xff
	.zero		1


	//   ....[69]....
        /*058c*/ 	.word	0x00004260
        /*0590*/ 	.word	0x00000000
        /*0594*/ 	.word	0x00000000
        /*0598*/ 	.short	0x0101
        /*059a*/ 	.byte	0xff
	.zero		1


	//   ....[70]....
        /*059c*/ 	.word	0x00004750
        /*05a0*/ 	.word	0x000000ff
        /*05a4*/ 	.word	0x00000088
        /*05a8*/ 	.short	0x010a
        /*05aa*/ 	.byte	0x15
	.zero		1


	//   ....[71]....
        /*05ac*/ 	.word	0x000048e0
        /*05b0*/ 	.word	0x000000ff
        /*05b4*/ 	.word	0x00000060
        /*05b8*/ 	.short	0x010a
        /*05ba*/ 	.byte	0x15
	.zero		1


	//   ....[72]....
        /*05bc*/ 	.word	0x00004a40
        /*05c0*/ 	.word	0x000000ff
        /*05c4*/ 	.word	0x00000040
        /*05c8*/ 	.short	0x010b
        /*05ca*/ 	.byte	0x15
	.zero		1


	//   ....[73]....
        /*05cc*/ 	.word	0x00004a50
        /*05d0*/ 	.word	0x000000ff
        /*05d4*/ 	.word	0x00000000
        /*05d8*/ 	.short	0x0101
        /*05da*/ 	.byte	0x27
	.zero		1


	//   ....[74]....
        /*05dc*/ 	.word	0x00004a60
        /*05e0*/ 	.word	0x000000ff
        /*05e4*/ 	.word	0x00000068
        /*05e8*/ 	.short	0x010a
        /*05ea*/ 	.byte	0x15
	.zero		1


	//   ....[75]....
        /*05ec*/ 	.word	0x00004ba0
        /*05f0*/ 	.word	0x000000ff
        /*05f4*/ 	.word	0x00000048
        /*05f8*/ 	.short	0x010b
        /*05fa*/ 	.byte	0x15
	.zero		1


	//   ....[76]....
        /*05fc*/ 	.word	0x00004bb0
        /*0600*/ 	.word	0x000000ff
        /*0604*/ 	.word	0x00000000
        /*0608*/ 	.short	0x0101
        /*060a*/ 	.byte	0x26
	.zero		1


	//   ....[77]....
        /*060c*/ 	.word	0x00004bc0
        /*0610*/ 	.word	0x000000ff
        /*0614*/ 	.word	0x00000070
        /*0618*/ 	.short	0x010a
        /*061a*/ 	.byte	0x15
	.zero		1


	//   ....[78]....
        /*061c*/ 	.word	0x00004d10
        /*0620*/ 	.word	0x000000ff
        /*0624*/ 	.word	0x00000050
        /*0628*/ 	.short	0x010b
        /*062a*/ 	.byte	0x15
	.zero		1


	//   ....[79]....
        /*062c*/ 	.word	0x00004d20
        /*0630*/ 	.word	0x000000ff
        /*0634*/ 	.word	0x00000000
        /*0638*/ 	.short	0x0101
        /*063a*/ 	.byte	0x25
	.zero		1


	//   ....[80]....
        /*063c*/ 	.word	0x00004d30
        /*0640*/ 	.word	0x000000ff
        /*0644*/ 	.word	0x00000078
        /*0648*/ 	.short	0x010a
        /*064a*/ 	.byte	0x15
	.zero		1


	//   ....[81]....
        /*064c*/ 	.word	0x00004e90
        /*0650*/ 	.word	0x000000ff
        /*0654*/ 	.word	0x00000058
        /*0658*/ 	.short	0x010b
        /*065a*/ 	.byte	0x15
	.zero		1


	//   ....[82]....
        /*065c*/ 	.word	0x00004ea0
        /*0660*/ 	.word	0x000000ff
        /*0664*/ 	.word	0x00000000
        /*0668*/ 	.short	0x0101
        /*066a*/ 	.byte	0x1d
	.zero		1


	//   ....[83]....
        /*066c*/ 	.word	0x00004eb0
        /*0670*/ 	.word	0x000000ff
        /*0674*/ 	.word	0x00000060
        /*0678*/ 	.short	0x010a
        /*067a*/ 	.byte	0x15
	.zero		1


	//   ....[84]....
        /*067c*/ 	.word	0x00005010
        /*0680*/ 	.word	0x000000ff
        /*0684*/ 	.word	0x00000040
        /*0688*/ 	.short	0x010b
        /*068a*/ 	.byte	0x15
	.zero		1


	//   ....[85]....
        /*068c*/ 	.word	0x00005020
        /*0690*/ 	.word	0x000000ff
        /*0694*/ 	.word	0x00000000
        /*0698*/ 	.short	0x0101
        /*069a*/ 	.byte	0x27
	.zero		1


	//   ....[86]....
        /*069c*/ 	.word	0x00005030
        /*06a0*/ 	.word	0x000000ff
        /*06a4*/ 	.word	0x00000068
        /*06a8*/ 	.short	0x010a
        /*06aa*/ 	.byte	0x15
	.zero		1


	//   ....[87]....
        /*06ac*/ 	.word	0x00005190
        /*06b0*/ 	.word	0x000000ff
        /*06b4*/ 	.word	0x00000048
        /*06b8*/ 	.short	0x010b
        /*06ba*/ 	.byte	0x15
	.zero		1


	//   ....[88]....
        /*06bc*/ 	.word	0x000051a0
        /*06c0*/ 	.word	0x000000ff
        /*06c4*/ 	.word	0x00000000
        /*06c8*/ 	.short	0x0101
        /*06ca*/ 	.byte	0x26
	.zero		1


	//   ....[89]....
        /*06cc*/ 	.word	0x000051b0
        /*06d0*/ 	.word	0x000000ff
        /*06d4*/ 	.word	0x00000070
        /*06d8*/ 	.short	0x010a
        /*06da*/ 	.byte	0x15
	.zero		1


	//   ....[90]....
        /*06dc*/ 	.word	0x00005320
        /*06e0*/ 	.word	0x000000ff
        /*06e4*/ 	.word	0x00000050
        /*06e8*/ 	.short	0x010b
        /*06ea*/ 	.byte	0x15
	.zero		1


	//   ....[91]....
        /*06ec*/ 	.word	0x00005330
        /*06f0*/ 	.word	0x000000ff
        /*06f4*/ 	.word	0x00000000
        /*06f8*/ 	.short	0x0101
        /*06fa*/ 	.byte	0x25
	.zero		1


	//   ....[92]....
        /*06fc*/ 	.word	0x00005340
        /*0700*/ 	.word	0x000000ff
        /*0704*/ 	.word	0x00000078
        /*0708*/ 	.short	0x010a
        /*070a*/ 	.byte	0x15
	.zero		1


	//   ....[93]....
        /*070c*/ 	.word	0x00005530
        /*0710*/ 	.word	0x000000ff
        /*0714*/ 	.word	0x00000058
        /*0718*/ 	.short	0x010b
        /*071a*/ 	.byte	0x15
	.zero		1


	//   ....[94]....
        /*071c*/ 	.word	0x00005540
        /*0720*/ 	.word	0x000000ff
        /*0724*/ 	.word	0x00000000
        /*0728*/ 	.short	0x0101
        /*072a*/ 	.byte	0x1d
	.zero		1


	//   ....[95]....
        /*072c*/ 	.word	0x00005560
        /*0730*/ 	.word	0x000000ff
        /*0734*/ 	.word	0x00000060
        /*0738*/ 	.short	0x010a
        /*073a*/ 	.byte	0x15
	.zero		1


	//   ....[96]....
        /*073c*/ 	.word	0x00005580
        /*0740*/ 	.word	0x000000ff
        /*0744*/ 	.word	0x00000068
        /*0748*/ 	.short	0x010a
        /*074a*/ 	.byte	0x15
	.zero		1


	//   ....[97]....
        /*074c*/ 	.word	0x000055a0
        /*0750*/ 	.word	0x000000ff
        /*0754*/ 	.word	0x00000070
        /*0758*/ 	.short	0x010a
        /*075a*/ 	.byte	0x15
	.zero		1


	//   ....[98]....
        /*075c*/ 	.word	0x000055f0
        /*0760*/ 	.word	0x00000002
        /*0764*/ 	.word	0x00000078
        /*0768*/ 	.short	0x010a
        /*076a*/ 	.byte	0xff
	.zero		1


	//   ....[99]....
        /*076c*/ 	.word	0x00005960
        /*0770*/ 	.word	0x00000003
        /*0774*/ 	.word	0x00000090
        /*0778*/ 	.short	0x010a
        /*077a*/ 	.byte	0xff
	.zero		1


	//   ....[100]....
        /*077c*/ 	.word	0x00005ae0
        /*0780*/ 	.word	0x00000000
        /*0784*/ 	.word	0x00000000
        /*0788*/ 	.short	0x0101
        /*078a*/ 	.byte	0xff
	.zero		1


	//   ....[101]....
        /*078c*/ 	.word	0x000066b0
        /*0790*/ 	.word	0x000000ff
        /*0794*/ 	.word	0x00000040
        /*0798*/ 	.short	0x010a
        /*079a*/ 	.byte	0x2b
	.zero		1


	//   ....[102]....
        /*079c*/ 	.word	0x00006710
        /*07a0*/ 	.word	0x00000052
        /*07a4*/ 	.word	0x000000b0
        /*07a8*/ 	.short	0x010a
        /*07aa*/ 	.byte	0xff
	.zero		1


	//   ....[103]....
        /*07ac*/ 	.word	0x00006830
        /*07b0*/ 	.word	0x000000ff
        /*07b4*/ 	.word	0x00000040
        /*07b8*/ 	.short	0x010a
        /*07ba*/ 	.byte	0x2b
	.zero		1


	//   ....[104]....
        /*07bc*/ 	.word	0x00006930
        /*07c0*/ 	.word	0x00000052
        /*07c4*/ 	.word	0x000000b0
        /*07c8*/ 	.short	0x010a
        /*07ca*/ 	.byte	0xff
	.zero		1


	//   ....[105]....
        /*07cc*/ 	.word	0x00007130
        /*07d0*/ 	.word	0x00000000
        /*07d4*/ 	.word	0x00000000
        /*07d8*/ 	.short	0x0101
        /*07da*/ 	.byte	0xff
	.zero		1


	//   ....[106]....
        /*07dc*/ 	.word	0x00007140
        /*07e0*/ 	.word	0x00000003
        /*07e4*/ 	.word	0x00000040
        /*07e8*/ 	.short	0x010a
        /*07ea*/ 	.byte	0xff
	.zero		1


	//   ....[107]....
        /*07ec*/ 	.word	0x00007210
        /*07f0*/ 	.word	0x00000003
        /*07f4*/ 	.word	0x00000040
        /*07f8*/ 	.short	0x010a
        /*07fa*/ 	.byte	0xff
	.zero		1


	//   ....[108]....
        /*07fc*/ 	.word	0x00007a90
        /*0800*/ 	.word	0x00000028
        /*0804*/ 	.word	0x00000000
        /*0808*/ 	.short	0x0101
        /*080a*/ 	.byte	0xff
	.zero		1


	//   ....[109]....
        /*080c*/ 	.word	0x00007ab0
        /*0810*/ 	.word	0x0000005b
        /*0814*/ 	.word	0x00000040
        /*0818*/ 	.short	0x010a
        /*081a*/ 	.byte	0xff
	.zero		1


	//   ....[110]....
        /*081c*/ 	.word	0x00007b70
        /*0820*/ 	.word	0x0000005b
        /*0824*/ 	.word	0x00000040
        /*0828*/ 	.short	0x010a
        /*082a*/ 	.byte	0xff
	.zero		1


	//   ....[111]....
        /*082c*/ 	.word	0x000083f0
        /*0830*/ 	.word	0x0000005c
        /*0834*/ 	.word	0x00000000
        /*0838*/ 	.short	0x0101
        /*083a*/ 	.byte	0xff
	.zero		1


	//   ....[112]....
        /*083c*/ 	.word	0x00008410
        /*0840*/ 	.word	0x0000005d
        /*0844*/ 	.word	0x00000040
        /*0848*/ 	.short	0x010a
        /*084a*/ 	.byte	0xff
	.zero		1


	//   ....[113]....
        /*084c*/ 	.word	0x000084d0
        /*0850*/ 	.word	0x0000005d
        /*0854*/ 	.word	0x00000040
        /*0858*/ 	.short	0x010a
        /*085a*/ 	.byte	0xff
	.zero		1


	//   ....[114]....
        /*085c*/ 	.word	0x00008d80
        /*0860*/ 	.word	0x0000005c
        /*0864*/ 	.word	0x00000000
        /*0868*/ 	.short	0x0101
        /*086a*/ 	.byte	0xff
	.zero		1


	//   ....[115]....
        /*086c*/ 	.word	0x00008da0
        /*0870*/ 	.word	0x0000005d
        /*0874*/ 	.word	0x00000040
        /*0878*/ 	.short	0x010a
        /*087a*/ 	.byte	0xff
	.zero		1


	//   ....[116]....
        /*087c*/ 	.word	0x00008e60
        /*0880*/ 	.word	0x0000005d
        /*0884*/ 	.word	0x00000040
        /*0888*/ 	.short	0x010a
        /*088a*/ 	.byte	0xff
	.zero		1


	//   ....[117]....
        /*088c*/ 	.word	0x00009750
        /*0890*/ 	.word	0x0000005c
        /*0894*/ 	.word	0x00000000
        /*0898*/ 	.short	0x0101
        /*089a*/ 	.byte	0xff
	.zero		1


	//   ....[118]....
        /*089c*/ 	.word	0x00009770
        /*08a0*/ 	.word	0x0000005d
        /*08a4*/ 	.word	0x00000040
        /*08a8*/ 	.short	0x010a
        /*08aa*/ 	.byte	0xff
	.zero		1


	//   ....[119]....
        /*08ac*/ 	.word	0x00009830
        /*08b0*/ 	.word	0x0000005d
        /*08b4*/ 	.word	0x00000040
        /*08b8*/ 	.short	0x010a
        /*08ba*/ 	.byte	0xff
	.zero		1


	//   ....[120]....
        /*08bc*/ 	.word	0x0000a0f0
        /*08c0*/ 	.word	0x0000005c
        /*08c4*/ 	.word	0x00000000
        /*08c8*/ 	.short	0x0101
        /*08ca*/ 	.byte	0xff
	.zero		1


	//   ....[121]....
        /*08cc*/ 	.word	0x0000a110
        /*08d0*/ 	.word	0x0000005d
        /*08d4*/ 	.word	0x00000040
        /*08d8*/ 	.short	0x010a
        /*08da*/ 	.byte	0xff
	.zero		1


	//   ....[122]....
        /*08dc*/ 	.word	0x0000a1d0
        /*08e0*/ 	.word	0x0000005d
        /*08e4*/ 	.word	0x00000040
        /*08e8*/ 	.short	0x010a
        /*08ea*/ 	.byte	0xff
	.zero		1


	//   ....[123]....
        /*08ec*/ 	.word	0x0000aa90
        /*08f0*/ 	.word	0x0000005c
        /*08f4*/ 	.word	0x00000000
        /*08f8*/ 	.short	0x0101
        /*08fa*/ 	.byte	0xff
	.zero		1


	//   ....[124]....
        /*08fc*/ 	.word	0x0000aab0
        /*0900*/ 	.word	0x0000005d
        /*0904*/ 	.word	0x00000040
        /*0908*/ 	.short	0x010a
        /*090a*/ 	.byte	0xff
	.zero		1


	//   ....[125]....
        /*090c*/ 	.word	0x0000ab70
        /*0910*/ 	.word	0x0000005d
        /*0914*/ 	.word	0x00000040
        /*0918*/ 	.short	0x010a
        /*091a*/ 	.byte	0xff
	.zero		1


	//   ....[126]....
        /*091c*/ 	.word	0x0000b150
        /*0920*/ 	.word	0x000000ff
        /*0924*/ 	.word	0x00000000
        /*0928*/ 	.short	0x0101
        /*092a*/ 	.byte	0x04
	.zero		1


	//   ....[127]....
        /*092c*/ 	.word	0x0000b450
        /*0930*/ 	.word	0x00000002
        /*0934*/ 	.word	0x00000000
        /*0938*/ 	.short	0x0101
        /*093a*/ 	.byte	0xff
	.zero		1


	//   ....[128]....
        /*093c*/ 	.word	0x0000b710
        /*0940*/ 	.word	0x000000ff
        /*0944*/ 	.word	0x00000000
        /*0948*/ 	.short	0x0101
        /*094a*/ 	.byte	0x04
	.zero		1


	//   ....[129]....
        /*094c*/ 	.word	0x0000b730
        /*0950*/ 	.word	0x00000000
        /*0954*/ 	.word	0x00000100
        /*0958*/ 	.short	0x010a
        /*095a*/ 	.byte	0xff
	.zero		1


	//   ....[130]....
        /*095c*/ 	.word	0x0000b790
        /*0960*/ 	.word	0x00000000
        /*0964*/ 	.word	0x00000020
        /*0968*/ 	.short	0x010a
        /*096a*/ 	.byte	0xff
	.zero		1


	//   ....[131]....
        /*096c*/ 	.word	0x0000b7f0
        /*0970*/ 	.word	0x00000000
        /*0974*/ 	.word	0x00000020
        /*0978*/ 	.short	0x010a
        /*097a*/ 	.byte	0xff
	.zero		1


	//   ....[132]....
        /*097c*/ 	.word	0x0000b840
        /*0980*/ 	.word	0x00000003
        /*0984*/ 	.word	0x00000090
        /*0988*/ 	.short	0x010a
        /*098a*/ 	.byte	0xff
	.zero		1


	//   ....[133]....
        /*098c*/ 	.word	0x0000b8a0
        /*0990*/ 	.word	0x00000000
        /*0994*/ 	.word	0x00000000
        /*0998*/ 	.short	0x010a
        /*099a*/ 	.byte	0xff
	.zero		1


	//   ....[134]....
        /*099c*/ 	.word	0x0000b900
        /*09a0*/ 	.word	0x00000000
        /*09a4*/ 	.word	0x00000000
        /*09a8*/ 	.short	0x010a
        /*09aa*/ 	.byte	0xff
	.zero		1


	//   ....[135]....
        /*09ac*/ 	.word	0x0000b960
        /*09b0*/ 	.word	0x00000000
        /*09b4*/ 	.word	0x00000000
        /*09b8*/ 	.short	0x010a
        /*09ba*/ 	.byte	0xff
	.zero		1


	//   ....[136]....
        /*09bc*/ 	.word	0x0000b9b0
        /*09c0*/ 	.word	0x00000002
        /*09c4*/ 	.word	0x000000f0
        /*09c8*/ 	.short	0x010a
        /*09ca*/ 	.byte	0xff
	.zero		1


	//   ....[137]....
        /*09cc*/ 	.word	0x0000ba10
        /*09d0*/ 	.word	0x00000002
        /*09d4*/ 	.word	0x000000a0
        /*09d8*/ 	.short	0x010a
        /*09da*/ 	.byte	0xff
	.zero		1


	//   ....[138]....
        /*09dc*/ 	.word	0x0000ba60
        /*09e0*/ 	.word	0x00000002
        /*09e4*/ 	.word	0x00000090
        /*09e8*/ 	.short	0x010a
        /*09ea*/ 	.byte	0xff
	.zero		1


	//   ....[139]....
        /*09ec*/ 	.word	0x0000bac0
        /*09f0*/ 	.word	0x00000000
        /*09f4*/ 	.word	0x000000a0
        /*09f8*/ 	.short	0x010a
        /*09fa*/ 	.byte	0xff
	.zero		1


	//   ....[140]....
        /*09fc*/ 	.word	0x0000bb10
        /*0a00*/ 	.word	0x00000000
        /*0a04*/ 	.word	0x00000090
        /*0a08*/ 	.short	0x010a
        /*0a0a*/ 	.byte	0xff
	.zero		1


	//   ....[141]....
        /*0a0c*/ 	.word	0x0000bb70
        /*0a10*/ 	.word	0x00000003
        /*0a14*/ 	.word	0x000000d0
        /*0a18*/ 	.short	0x010a
        /*0a1a*/ 	.byte	0xff
	.zero		1


	//   ....[142]....
        /*0a1c*/ 	.word	0x0000bbd0
        /*0a20*/ 	.word	0x00000000
        /*0a24*/ 	.word	0x00000000
        /*0a28*/ 	.short	0x010a
        /*0a2a*/ 	.byte	0xff
	.zero		1


	//   ....[143]....
        /*0a2c*/ 	.word	0x0000bc30
        /*0a30*/ 	.word	0x00000000
        /*0a34*/ 	.word	0x00000000
        /*0a38*/ 	.short	0x010a
        /*0a3a*/ 	.byte	0xff
	.zero		1


	//   ....[144]....
        /*0a3c*/ 	.word	0x0000bc90
        /*0a40*/ 	.word	0x00000000
        /*0a44*/ 	.word	0x00000000
        /*0a48*/ 	.short	0x010a
        /*0a4a*/ 	.byte	0xff
	.zero		1


	//   ....[145]....
        /*0a4c*/ 	.word	0x0000bcf0
        /*0a50*/ 	.word	0x00000000
        /*0a54*/ 	.word	0x00000000
        /*0a58*/ 	.short	0x010a
        /*0a5a*/ 	.byte	0xff
	.zero		1


	//   ....[146]....
        /*0a5c*/ 	.word	0x0000bd50
        /*0a60*/ 	.word	0x00000000
        /*0a64*/ 	.word	0x00000000
        /*0a68*/ 	.short	0x010a
        /*0a6a*/ 	.byte	0xff
	.zero		1


	//   ....[147]....
        /*0a6c*/ 	.word	0x0000bda0
        /*0a70*/ 	.word	0x00000008
        /*0a74*/ 	.word	0x00000090
        /*0a78*/ 	.short	0x010a
        /*0a7a*/ 	.byte	0xff
	.zero		1


	//   ....[148]....
        /*0a7c*/ 	.word	0x0000be00
        /*0a80*/ 	.word	0x00000000
        /*0a84*/ 	.word	0x00000088
        /*0a88*/ 	.short	0x010a
        /*0a8a*/ 	.byte	0xff
	.zero		1


	//   ....[149]....
        /*0a8c*/ 	.word	0x0000be60
        /*0a90*/ 	.word	0x00000000
        /*0a94*/ 	.word	0x00000060
        /*0a98*/ 	.short	0x010a
        /*0a9a*/ 	.byte	0xff
	.zero		1


	//   ....[150]....
        /*0a9c*/ 	.word	0x0000bec0
        /*0aa0*/ 	.word	0x00000000
        /*0aa4*/ 	.word	0x00000068
        /*0aa8*/ 	.short	0x010a
        /*0aaa*/ 	.byte	0xff
	.zero		1


	//   ....[151]....
        /*0aac*/ 	.word	0x0000bf20
        /*0ab0*/ 	.word	0x00000000
        /*0ab4*/ 	.word	0x00000070
        /*0ab8*/ 	.short	0x010a
        /*0aba*/ 	.byte	0xff
	.zero		1


	//   ....[152]....
        /*0abc*/ 	.word	0x0000bf80
        /*0ac0*/ 	.word	0x00000000
        /*0ac4*/ 	.word	0x00000078
        /*0ac8*/ 	.short	0x010a
        /*0aca*/ 	.byte	0xff
	.zero		1


	//   ....[153]....
        /*0acc*/ 	.word	0x0000bfe0
        /*0ad0*/ 	.word	0x00000007
        /*0ad4*/ 	.word	0x00000060
        /*0ad8*/ 	.short	0x010a
        /*0ada*/ 	.byte	0xff
	.zero		1


	//   ....[154]....
        /*0adc*/ 	.word	0x0000c040
        /*0ae0*/ 	.word	0x00000007
        /*0ae4*/ 	.word	0x00000068
        /*0ae8*/ 	.short	0x010a
        /*0aea*/ 	.byte	0xff
	.zero		1


	//   ....[155]....
        /*0aec*/ 	.word	0x0000c0a0
        /*0af0*/ 	.word	0x00000007
        /*0af4*/ 	.word	0x00000070
        /*0af8*/ 	.short	0x010a
        /*0afa*/ 	.byte	0xff
	.zero		1


	//   ....[156]....
        /*0afc*/ 	.word	0x0000c100
        /*0b00*/ 	.word	0x00000007
        /*0b04*/ 	.word	0x00000078
        /*0b08*/ 	.short	0x010a
        /*0b0a*/ 	.byte	0xff
	.zero		1


	//   ....[157]....
        /*0b0c*/ 	.word	0x0000c160
        /*0b10*/ 	.word	0x00000000
        /*0b14*/ 	.word	0x00000060
        /*0b18*/ 	.short	0x010a
        /*0b1a*/ 	.byte	0xff
	.zero		1


	//   ....[158]....
        /*0b1c*/ 	.word	0x0000c1c0
        /*0b20*/ 	.word	0x00000000
        /*0b24*/ 	.word	0x00000068
        /*0b28*/ 	.short	0x010a
        /*0b2a*/ 	.byte	0xff
	.zero		1


	//   ....[159]....
        /*0b2c*/ 	.word	0x0000c220
        /*0b30*/ 	.word	0x00000002
        /*0b34*/ 	.word	0x00000070
        /*0b38*/ 	.short	0x010a
        /*0b3a*/ 	.byte	0xff
	.zero		1


	//   ....[160]....
        /*0b3c*/ 	.word	0x0000c270
        /*0b40*/ 	.word	0x00000003
        /*0b44*/ 	.word	0x00000090
        /*0b48*/ 	.short	0x010a
        /*0b4a*/ 	.byte	0xff
	.zero		1


	//   ....[161]....
        /*0b4c*/ 	.word	0x0000c2d0
        /*0b50*/ 	.word	0x00000000
        /*0b54*/ 	.word	0x00000040
        /*0b58*/ 	.short	0x010a
        /*0b5a*/ 	.byte	0xff
	.zero		1


	//   ....[162]....
        /*0b5c*/ 	.word	0x0000c320
        /*0b60*/ 	.word	0x00000052
        /*0b64*/ 	.word	0x000000b0
        /*0b68*/ 	.short	0x010a
        /*0b6a*/ 	.byte	0xff
	.zero		1


	//   ....[163]....
        /*0b6c*/ 	.word	0x0000c370
        /*0b70*/ 	.word	0x00000003
        /*0b74*/ 	.word	0x00000040
        /*0b78*/ 	.short	0x010a
        /*0b7a*/ 	.byte	0xff
	.zero		1


	//   ....[164]....
        /*0b7c*/ 	.word	0x0000c3c0
        /*0b80*/ 	.word	0x0000005b
        /*0b84*/ 	.word	0x00000040
        /*0b88*/ 	.short	0x010a
        /*0b8a*/ 	.byte	0xff
	.zero		1


	//   ....[165]....
        /*0b8c*/ 	.word	0x0000c410
        /*0b90*/ 	.word	0x0000005d
        /*0b94*/ 	.word	0x00000040
        /*0b98*/ 	.short	0x010a
        /*0b9a*/ 	.byte	0xff
	.zero		1


	//   ....[166]....
        /*0b9c*/ 	.word	0x0000c460
        /*0ba0*/ 	.word	0x0000005d
        /*0ba4*/ 	.word	0x00000040
        /*0ba8*/ 	.short	0x010a
        /*0baa*/ 	.byte	0xff
	.zero		1


	//   ....[167]....
        /*0bac*/ 	.word	0x0000c4b0
        /*0bb0*/ 	.word	0x0000005d
        /*0bb4*/ 	.word	0x00000040
        /*0bb8*/ 	.short	0x010a
        /*0bba*/ 	.byte	0xff
	.zero		1


	//   ....[168]....
        /*0bbc*/ 	.word	0x0000c500
        /*0bc0*/ 	.word	0x0000005d
        /*0bc4*/ 	.word	0x00000040
        /*0bc8*/ 	.short	0x010a
        /*0bca*/ 	.byte	0xff
	.zero		1


	//   ....[169]....
        /*0bcc*/ 	.word	0x0000c550
        /*0bd0*/ 	.word	0x0000005d
        /*0bd4*/ 	.word	0x00000040
        /*0bd8*/ 	.short	0x010a
        /*0bda*/ 	.byte	0xff
	.zero		1


	//----- nvinfo : EIATTR_NUM_MBARRIERS
	.align		4
.L_47:
        /*0bdc*/ 	.byte	0x03, 0x38
        /*0bde*/ 	.short	0x0022


	//----- nvinfo : EIATTR_EXIT_INSTR_OFFSETS
	.align		4
        /*0be0*/ 	.byte	0x04, 0x1c
        /*0be2*/ 	.short	(.L_49 - .L_48)


	//   ....[0]....
.L_48:
        /*0be4*/ 	.word	0x00002910


	//   ....[1]....
        /*0be8*/ 	.word	0x00002e20


	//   ....[2]....
        /*0bec*/ 	.word	0x00002e80


	//   ....[3]....
        /*0bf0*/ 	.word	0x00003e00


	//   ....[4]....
        /*0bf4*/ 	.word	0x00005620


	//   ....[5]....
        /*0bf8*/ 	.word	0x00005660


	//   ....[6]....
        /*0bfc*/ 	.word	0x0000b5f0


	//   ....[7]....
        /*0c00*/ 	.word	0x0000b670


	//   ....[8]....
        /*0c04*/ 	.word	0x0000b6a0


	//   ....[9]....
        /*0c08*/ 	.word	0x0000b720


	//----- nvinfo : EIATTR_MAX_THREADS
	.align		4
.L_49:
        /*0c0c*/ 	.byte	0x04, 0x05
        /*0c0e*/ 	.short	(.L_51 - .L_50)
.L_50:
        /*0c10*/ 	.word	0x00000100
        /*0c14*/ 	.word	0x00000001
        /*0c18*/ 	.word	0x00000001


	//----- nvinfo : EIATTR_CRS_STACK_SIZE
	.align		4
.L_51:
        /*0c1c*/ 	.byte	0x04, 0x1e
        /*0c1e*/ 	.short	(.L_53 - .L_52)
.L_52:
        /*0c20*/ 	.word	0x00000000


	//----- nvinfo : EIATTR_CBANK_PARAM_SIZE
	.align		4
.L_53:
        /*0c24*/ 	.byte	0x03, 0x19
        /*0c26*/ 	.short	0x0800


	//----- nvinfo : EIATTR_PARAM_CBANK
	.align		4
        /*0c28*/ 	.byte	0x04, 0x0a
        /*0c2a*/ 	.short	(.L_55 - .L_54)
	.align		4
.L_54:
        /*0c2c*/ 	.word	index@(.nv.constant0._ZN7cutlass13device_kernelINS_4gemm6kernel13GemmUniversalIN4cute5tupleIJiiiiEEENS1_10collective13CollectiveMmaINS1_35MainloopSm100TmaUmmaWarpSpecializedILi4ELi2ELi4ENS5_IJNS4_1CILi2EEENSA_ILi1EEESC_EEEEENS5_IJNSA_ILi64EEENSA_ILi256EEENSA_ILi32EEEEEENS_10tfloat32_tENS5_IJlSC_lEEESJ_SK_NS4_8TiledMMAINS4_8MMA_AtomIJNS4_17SM100_MMA_TF32_SSISJ_SJ_fLi64ELi256ELNS4_4UMMA5MajorE0ELSP_0ELNSO_7ScaleInE0ELSQ_0EEEEEENS4_6LayoutINS5_IJSC_SC_SC_EEENS5_IJNSA_ILi0EEESV_SV_EEEEENS5_IJNS4_10UnderscoreESY_SY_EEEEENS4_13SM90_TMA_LOADENS4_14ComposedLayoutINS4_7SwizzleILi3ELi4ELi3EEENS4_18smem_ptr_flag_bitsILi32EEENST_INS5_IJNSA_ILi8EEESH_EEENS5_IJSH_SC_EEEEEEEvNS4_8identityENS4_23SM90_TMA_LOAD_MULTICASTES1B_vS1C_EENS_8epilogue10collective18CollectiveEpilogueINS1F_23Sm100TmaWarpSpecializedILi4ELi2ELi16ELb1ELb0EEEJSI_NS5_IJNST_ISF_SC_EENST_ISH_SC_EEEEESJ_SK_SJ_SK_NS1F_6fusion15FusionCallbacksIS1J_NS1N_17LinearCombinationISJ_fSJ_fLNS_15FloatRoundStyleE2EEESI_S1M_JEEENS4_5SM1004TMEM4LOAD26SM100_TMEM_LOAD_16dp128b8xES11_S1B_NS4_17SM75_U32x4_LDSM_NENS4_14SM90_TMA_STOREES1B_NS4_17SM90_U32x4_STSM_NENS4_39AutoVectorizingCopyWithAssumedAlignmentILi128EEEEEEvvEEEEvNT_6ParamsE)
        /*0c30*/ 	.short	0x0380
        /*0c32*/ 	.short	0x0800


	//----- nvinfo : EIATTR_SW_WAR
	.align		4
.L_55:
        /*0c34*/ 	.byte	0x04, 0x36
        /*0c36*/ 	.short	(.L_57 - .L_56)
.L_56:
        /*0c38*/ 	.word	0x00000008
.L_57:


//--------------------- .nv.callgraph             --------------------------
	.section	.nv.callgraph,"",@"SHT_CUDA_CALLGRAPH"
	.align	4
	.sectionentsize	8
	.align		4
        /*0000*/ 	.word	0x00000000
	.align		4
        /*0004*/ 	.word	0xffffffff
	.align		4
        /*0008*/ 	.word	index@(_ZN7cutlass13device_kernelINS_4gemm6kernel13GemmUniversalIN4cute5tupleIJiiiiEEENS1_10collective13CollectiveMmaINS1_35MainloopSm100TmaUmmaWarpSpecializedILi4ELi2ELi4ENS5_IJNS4_1CILi2EEENSA_ILi1EEESC_EEEEENS5_IJNSA_ILi64EEENSA_ILi256EEENSA_ILi32EEEEEENS_10tfloat32_tENS5_IJlSC_lEEESJ_SK_NS4_8TiledMMAINS4_8MMA_AtomIJNS4_17SM100_MMA_TF32_SSISJ_SJ_fLi64ELi256ELNS4_4UMMA5MajorE0ELSP_0ELNSO_7ScaleInE0ELSQ_0EEEEEENS4_6LayoutINS5_IJSC_SC_SC_EEENS5_IJNSA_ILi0EEESV_SV_EEEEENS5_IJNS4_10UnderscoreESY_SY_EEEEENS4_13SM90_TMA_LOADENS4_14ComposedLayoutINS4_7SwizzleILi3ELi4ELi3EEENS4_18smem_ptr_flag_bitsILi32EEENST_INS5_IJNSA_ILi8EEESH_EEENS5_IJSH_SC_EEEEEEEvNS4_8identityENS4_23SM90_TMA_LOAD_MULTICASTES1B_vS1C_EENS_8epilogue10collective18CollectiveEpilogueINS1F_23Sm100TmaWarpSpecializedILi4ELi2ELi16ELb1ELb0EEEJSI_NS5_IJNST_ISF_SC_EENST_ISH_SC_EEEEESJ_SK_SJ_SK_NS1F_6fusion15FusionCallbacksIS1J_NS1N_17LinearCombinationISJ_fSJ_fLNS_15FloatRoundStyleE2EEESI_S1M_JEEENS4_5SM1004TMEM4LOAD26SM100_TMEM_LOAD_16dp128b8xES11_S1B_NS4_17SM75_U32x4_LDSM_NENS4_14SM90_TMA_STOREES1B_NS4_17SM90_U32x4_STSM_NENS4_39AutoVectorizingCopyWithAssumedAlignmentILi128EEEEEEvvEEEEvNT_6ParamsE)
	.align		4
        /*000c*/ 	.word	index@(__assertfail)
	.align		4
        /*0010*/ 	.word	0x00000000
	.align		4
        /*0014*/ 	.word	0xfffffffe
	.align		4
        /*0018*/ 	.word	0x00000000
	.align		4
        /*001c*/ 	.word	0xfffffffd
	.align		4
        /*0020*/ 	.word	0x00000000
	.align		4
        /*0024*/ 	.word	0xfffffffc


//--------------------- .nv.constant4             --------------------------
	.section	.nv.constant4,"a",@progbits
	.align	8
	.align		8
.nv.constant4:
        /*0000*/ 	.dword	__assertfail
	.align		8
        /*0008*/ 	.dword	__unnamed_1
	.align		8
        /*0010*/ 	.dword	__unnamed_2
	.align		8
        /*0018*/ 	.dword	_ZN40_INTERNAL_6240891b_4_k_cu_2cef2da5_100344cuda3std3__45__cpo5beginE
	.align		8
        /*0020*/ 	.dword	_ZN40_INTERNAL_6240891b_4_k_cu_2cef2da5_100344cuda3std3__45__cpo3endE
	.align		8
        /*0028*/ 	.dword	_ZN40_INTERNAL_6240891b_4_k_cu_2cef2da5_100344cuda3std3__45__cpo6cbeginE
	.align		8
        /*0030*/ 	.dword	_ZN40_INTERNAL_6240891b_4_k_cu_2cef2da5_100344cuda3std3__45__cpo4cendE
	.align		8
        /*0038*/ 	.dword	_ZN40_INTERNAL_6240891b_4_k_cu_2cef2da5_100344cuda3std3__442_GLOBAL__N__6240891b_4_k_cu_2cef2da5_100346ignoreE
	.align		8
        /*0040*/ 	.dword	_ZN40_INTERNAL_6240891b_4_k_cu_2cef2da5_100344cuda3std3__419piecewise_constructE
	.align		8
        /*0048*/ 	.dword	_ZN40_INTERNAL_6240891b_4_k_cu_2cef2da5_100344cuda3std3__48in_placeE
	.align		8
        /*0050*/ 	.dword	_ZN40_INTERNAL_6240891b_4_k_cu_2cef2da5_100344cuda3std6ranges3__45__cpo4swapE
	.align		8
        /*0058*/ 	.dword	_ZN40_INTERNAL_6240891b_4_k_cu_2cef2da5_100344cuda3std6ranges3__45__cpo9iter_moveE
	.align		8
        /*0060*/ 	.dword	_ZN40_INTERNAL_6240891b_4_k_cu_2cef2da5_100344cute7productE
	.align		8
        /*0068*/ 	.dword	_ZN40_INTERNAL_6240891b_4_k_cu_2cef2da5_100344cute1_E
	.align		8
        /*0070*/ 	.dword	$str$25
	.align		8
        /*0078*/ 	.dword	$str$26
	.align		8
        /*0080*/ 	.dword	$str$27
	.align		8
        /*0088*/ 	.dword	$str$28


//--------------------- .text._ZN7cutlass13device_kernelINS_4gemm6kernel13GemmUniversalIN4cute5tupleIJiiiiEEENS1_10collective13CollectiveMmaINS1_35MainloopSm100TmaUmmaWarpSpecializedILi4ELi2ELi4ENS5_IJNS4_1CILi2EEENSA_ILi1EEESC_EEEEENS5_IJNSA_ILi64EEENSA_ILi256EEENSA_ILi32EEEEEENS_10tfloat32_tENS5_IJlSC_lEEESJ_SK_NS4_8TiledMMAINS4_8MMA_AtomIJNS4_17SM100_MMA_TF32_SSISJ_SJ_fLi64ELi256ELNS4_4UMMA5MajorE0ELSP_0ELNSO_7ScaleInE0ELSQ_0EEEEEENS4_6LayoutINS5_IJSC_SC_SC_EEENS5_IJNSA_ILi0EEESV_SV_EEEEENS5_IJNS4_10UnderscoreESY_SY_EEEEENS4_13SM90_TMA_LOADENS4_14ComposedLayoutINS4_7SwizzleILi3ELi4ELi3EEENS4_18smem_ptr_flag_bitsILi32EEENST_INS5_IJNSA_ILi8EEESH_EEENS5_IJSH_SC_EEEEEEEvNS4_8identityENS4_23SM90_TMA_LOAD_MULTICASTES1B_vS1C_EENS_8epilogue10collective18CollectiveEpilogueINS1F_23Sm100TmaWarpSpecializedILi4ELi2ELi16ELb1ELb0EEEJSI_NS5_IJNST_ISF_SC_EENST_ISH_SC_EEEEESJ_SK_SJ_SK_NS1F_6fusion15FusionCallbacksIS1J_NS1N_17LinearCombinationISJ_fSJ_fLNS_15FloatRoundStyleE2EEESI_S1M_JEEENS4_5SM1004TMEM4LOAD26SM100_TMEM_LOAD_16dp128b8xES11_S1B_NS4_17SM75_U32x4_LDSM_NENS4_14SM90_TMA_STOREES1B_NS4_17SM90_U32x4_STSM_NENS4_39AutoVectorizingCopyWithAssumedAlignmentILi128EEEEEEvvEEEEvNT_6ParamsE --------------------------
	.section	.text._ZN7cutlass13device_kernelINS_4gemm6kernel13GemmUniversalIN4cute5tupleIJiiiiEEENS1_10collective13CollectiveMmaINS1_35MainloopSm100TmaUmmaWarpSpecializedILi4ELi2ELi4ENS5_IJNS4_1CILi2EEENSA_ILi1EEESC_EEEEENS5_IJNSA_ILi64EEENSA_ILi256EEENSA_ILi32EEEEEENS_10tfloat32_tENS5_IJlSC_lEEESJ_SK_NS4_8TiledMMAINS4_8MMA_AtomIJNS4_17SM100_MMA_TF32_SSISJ_SJ_fLi64ELi256ELNS4_4UMMA5MajorE0ELSP_0ELNSO_7ScaleInE0ELSQ_0EEEEEENS4_6LayoutINS5_IJSC_SC_SC_EEENS5_IJNSA_ILi0EEESV_SV_EEEEENS5_IJNS4_10UnderscoreESY_SY_EEEEENS4_13SM90_TMA_LOADENS4_14ComposedLayoutINS4_7SwizzleILi3ELi4ELi3EEENS4_18smem_ptr_flag_bitsILi32EEENST_INS5_IJNSA_ILi8EEESH_EEENS5_IJSH_SC_EEEEEEEvNS4_8identityENS4_23SM90_TMA_LOAD_MULTICASTES1B_vS1C_EENS_8epilogue10collective18CollectiveEpilogueINS1F_23Sm100TmaWarpSpecializedILi4ELi2ELi16ELb1ELb0EEEJSI_NS5_IJNST_ISF_SC_EENST_ISH_SC_EEEEESJ_SK_SJ_SK_NS1F_6fusion15FusionCallbacksIS1J_NS1N_17LinearCombinationISJ_fSJ_fLNS_15FloatRoundStyleE2EEESI_S1M_JEEENS4_5SM1004TMEM4LOAD26SM100_TMEM_LOAD_16dp128b8xES11_S1B_NS4_17SM75_U32x4_LDSM_NENS4_14SM90_TMA_STOREES1B_NS4_17SM90_U32x4_STSM_NENS4_39AutoVectorizingCopyWithAssumedAlignmentILi128EEEEEEvvEEEEvNT_6ParamsE,"ax",@progbits
	.align	128
.text._ZN7cutlass13device_kernelINS_4gemm6kernel13GemmUniversalIN4cute5tupleIJiiiiEEENS1_10collective13CollectiveMmaINS1_35MainloopSm100TmaUmmaWarpSpecializedILi4ELi2ELi4ENS5_IJNS4_1CILi2EEENSA_ILi1EEESC_EEEEENS5_IJNSA_ILi64EEENSA_ILi256EEENSA_ILi32EEEEEENS_10tfloat32_tENS5_IJlSC_lEEESJ_SK_NS4_8TiledMMAINS4_8MMA_AtomIJNS4_17SM100_MMA_TF32_SSISJ_SJ_fLi64ELi256ELNS4_4UMMA5MajorE0ELSP_0ELNSO_7ScaleInE0ELSQ_0EEEEEENS4_6LayoutINS5_IJSC_SC_SC_EEENS5_IJNSA_ILi0EEESV_SV_EEEEENS5_IJNS4_10UnderscoreESY_SY_EEEEENS4_13SM90_TMA_LOADENS4_14ComposedLayoutINS4_7SwizzleILi3ELi4ELi3EEENS4_18smem_ptr_flag_bitsILi32EEENST_INS5_IJNSA_ILi8EEESH_EEENS5_IJSH_SC_EEEEEEEvNS4_8identityENS4_23SM90_TMA_LOAD_MULTICASTES1B_vS1C_EENS_8epilogue10collective18CollectiveEpilogueINS1F_23Sm100TmaWarpSpecializedILi4ELi2ELi16ELb1ELb0EEEJSI_NS5_IJNST_ISF_SC_EENST_ISH_SC_EEEEESJ_SK_SJ_SK_NS1F_6fusion15FusionCallbacksIS1J_NS1N_17LinearCombinationISJ_fSJ_fLNS_15FloatRoundStyleE2EEESI_S1M_JEEENS4_5SM1004TMEM4LOAD26SM100_TMEM_LOAD_16dp128b8xES11_S1B_NS4_17SM75_U32x4_LDSM_NENS4_14SM90_TMA_STOREES1B_NS4_17SM90_U32x4_STSM_NENS4_39AutoVectorizingCopyWithAssumedAlignmentILi128EEEEEEvvEEEEvNT_6ParamsE:
        .type           _ZN7cutlass13device_kernelINS_4gemm6kernel13GemmUniversalIN4cute5tupleIJiiiiEEENS1_10collective13CollectiveMmaINS1_35MainloopSm100TmaUmmaWarpSpecializedILi4ELi2ELi4ENS5_IJNS4_1CILi2EEENSA_ILi1EEESC_EEEEENS5_IJNSA_ILi64EEENSA_ILi256EEENSA_ILi32EEEEEENS_10tfloat32_tENS5_IJlSC_lEEESJ_SK_NS4_8TiledMMAINS4_8MMA_AtomIJNS4_17SM100_MMA_TF32_SSISJ_SJ_fLi64ELi256ELNS4_4UMMA5MajorE0ELSP_0ELNSO_7ScaleInE0ELSQ_0EEEEEENS4_6LayoutINS5_IJSC_SC_SC_EEENS5_IJNSA_ILi0EEESV_SV_EEEEENS5_IJNS4_10UnderscoreESY_SY_EEEEENS4_13SM90_TMA_LOADENS4_14ComposedLayoutINS4_7SwizzleILi3ELi4ELi3EEENS4_18smem_ptr_flag_bitsILi32EEENST_INS5_IJNSA_ILi8EEESH_EEENS5_IJSH_SC_EEEEEEEvNS4_8identityENS4_23SM90_TMA_LOAD_MULTICASTES1B_vS1C_EENS_8epilogue10collective18CollectiveEpilogueINS1F_23Sm100TmaWarpSpecializedILi4ELi2ELi16ELb1ELb0EEEJSI_NS5_IJNST_ISF_SC_EENST_ISH_SC_EEEEESJ_SK_SJ_SK_NS1F_6fusion15FusionCallbacksIS1J_NS1N_17LinearCombinationISJ_fSJ_fLNS_15FloatRoundStyleE2EEESI_S1M_JEEENS4_5SM1004TMEM4LOAD26SM100_TMEM_LOAD_16dp128b8xES11_S1B_NS4_17SM75_U32x4_LDSM_NENS4_14SM90_TMA_STOREES1B_NS4_17SM90_U32x4_STSM_NENS4_39AutoVectorizingCopyWithAssumedAlignmentILi128EEEEEEvvEEEEvNT_6ParamsE,@function
        .size           _ZN7cutlass13device_kernelINS_4gemm6kernel13GemmUniversalIN4cute5tupleIJiiiiEEENS1_10collective13CollectiveMmaINS1_35MainloopSm100TmaUmmaWarpSpecializedILi4ELi2ELi4ENS5_IJNS4_1CILi2EEENSA_ILi1EEESC_EEEEENS5_IJNSA_ILi64EEENSA_ILi256EEENSA_ILi32EEEEEENS_10tfloat32_tENS5_IJlSC_lEEESJ_SK_NS4_8TiledMMAINS4_8MMA_AtomIJNS4_17SM100_MMA_TF32_SSISJ_SJ_fLi64ELi256ELNS4_4UMMA5MajorE0ELSP_0ELNSO_7ScaleInE0ELSQ_0EEEEEENS4_6LayoutINS5_IJSC_SC_SC_EEENS5_IJNSA_ILi0EEESV_SV_EEEEENS5_IJNS4_10UnderscoreESY_SY_EEEEENS4_13SM90_TMA_LOADENS4_14ComposedLayoutINS4_7SwizzleILi3ELi4ELi3EEENS4_18smem_ptr_flag_bitsILi32EEENST_INS5_IJNSA_ILi8EEESH_EEENS5_IJSH_SC_EEEEEEEvNS4_8identityENS4_23SM90_TMA_LOAD_MULTICASTES1B_vS1C_EENS_8epilogue10collective18CollectiveEpilogueINS1F_23Sm100TmaWarpSpecializedILi4ELi2ELi16ELb1ELb0EEEJSI_NS5_IJNST_ISF_SC_EENST_ISH_SC_EEEEESJ_SK_SJ_SK_NS1F_6fusion15FusionCallbacksIS1J_NS1N_17LinearCombinationISJ_fSJ_fLNS_15FloatRoundStyleE2EEESI_S1M_JEEENS4_5SM1004TMEM4LOAD26SM100_TMEM_LOAD_16dp128b8xES11_S1B_NS4_17SM75_U32x4_LDSM_NENS4_14SM90_TMA_STOREES1B_NS4_17SM90_U32x4_STSM_NENS4_39AutoVectorizingCopyWithAssumedAlignmentILi128EEEEEEvvEEEEvNT_6ParamsE,(.L_x_227 - _ZN7cutlass13device_kernelINS_4gemm6kernel13GemmUniversalIN4cute5tupleIJiiiiEEENS1_10collective13CollectiveMmaINS1_35MainloopSm100TmaUmmaWarpSpecializedILi4ELi2ELi4ENS5_IJNS4_1CILi2EEENSA_ILi1EEESC_EEEEENS5_IJNSA_ILi64EEENSA_ILi256EEENSA_ILi32EEEEEENS_10tfloat32_tENS5_IJlSC_lEEESJ_SK_NS4_8TiledMMAINS4_8MMA_AtomIJNS4_17SM100_MMA_TF32_SSISJ_SJ_fLi64ELi256ELNS4_4UMMA5MajorE0ELSP_0ELNSO_7ScaleInE0ELSQ_0EEEEEENS4_6LayoutINS5_IJSC_SC_SC_EEENS5_IJNSA_ILi0EEESV_SV_EEEEENS5_IJNS4_10UnderscoreESY_SY_EEEEENS4_13SM90_TMA_LOADENS4_14ComposedLayoutINS4_7SwizzleILi3ELi4ELi3EEENS4_18smem_ptr_flag_bitsILi32EEENST_INS5_IJNSA_ILi8EEESH_EEENS5_IJSH_SC_EEEEEEEvNS4_8identityENS4_23SM90_TMA_LOAD_MULTICASTES1B_vS1C_EENS_8epilogue10collective18CollectiveEpilogueINS1F_23Sm100TmaWarpSpecializedILi4ELi2ELi16ELb1ELb0EEEJSI_NS5_IJNST_ISF_SC_EENST_ISH_SC_EEEEESJ_SK_SJ_SK_NS1F_6fusion15FusionCallbacksIS1J_NS1N_17LinearCombinationISJ_fSJ_fLNS_15FloatRoundStyleE2EEESI_S1M_JEEENS4_5SM1004TMEM4LOAD26SM100_TMEM_LOAD_16dp128b8xES11_S1B_NS4_17SM75_U32x4_LDSM_NENS4_14SM90_TMA_STOREES1B_NS4_17SM90_U32x4_STSM_NENS4_39AutoVectorizingCopyWithAssumedAlignmentILi128EEEEEEvvEEEEvNT_6ParamsE)
        .other          _ZN7cutlass13device_kernelINS_4gemm6kernel13GemmUniversalIN4cute5tupleIJiiiiEEENS1_10collective13CollectiveMmaINS1_35MainloopSm100TmaUmmaWarpSpecializedILi4ELi2ELi4ENS5_IJNS4_1CILi2EEENSA_ILi1EEESC_EEEEENS5_IJNSA_ILi64EEENSA_ILi256EEENSA_ILi32EEEEEENS_10tfloat32_tENS5_IJlSC_lEEESJ_SK_NS4_8TiledMMAINS4_8MMA_AtomIJNS4_17SM100_MMA_TF32_SSISJ_SJ_fLi64ELi256ELNS4_4UMMA5MajorE0ELSP_0ELNSO_7ScaleInE0ELSQ_0EEEEEENS4_6LayoutINS5_IJSC_SC_SC_EEENS5_IJNSA_ILi0EEESV_SV_EEEEENS5_IJNS4_10UnderscoreESY_SY_EEEEENS4_13SM90_TMA_LOADENS4_14ComposedLayoutINS4_7SwizzleILi3ELi4ELi3EEENS4_18smem_ptr_flag_bitsILi32EEENST_INS5_IJNSA_ILi8EEESH_EEENS5_IJSH_SC_EEEEEEEvNS4_8identityENS4_23SM90_TMA_LOAD_MULTICASTES1B_vS1C_EENS_8epilogue10collective18CollectiveEpilogueINS1F_23Sm100TmaWarpSpecializedILi4ELi2ELi16ELb1ELb0EEEJSI_NS5_IJNST_ISF_SC_EENST_ISH_SC_EEEEESJ_SK_SJ_SK_NS1F_6fusion15FusionCallbacksIS1J_NS1N_17LinearCombinationISJ_fSJ_fLNS_15FloatRoundStyleE2EEESI_S1M_JEEENS4_5SM1004TMEM4LOAD26SM100_TMEM_LOAD_16dp128b8xES11_S1B_NS4_17SM75_U32x4_LDSM_NENS4_14SM90_TMA_STOREES1B_NS4_17SM90_U32x4_STSM_NENS4_39AutoVectorizingCopyWithAssumedAlignmentILi128EEEEEEvvEEEEvNT_6ParamsE,@"STO_CUDA_ENTRY STV_DEFAULT"
_ZN7cutlass13device_kernelINS_4gemm6kernel13GemmUniversalIN4cute5tupleIJiiiiEEENS1_10collective13CollectiveMmaINS1_35MainloopSm100TmaUmmaWarpSpecializedILi4ELi2ELi4ENS5_IJNS4_1CILi2EEENSA_ILi1EEESC_EEEEENS5_IJNSA_ILi64EEENSA_ILi256EEENSA_ILi32EEEEEENS_10tfloat32_tENS5_IJlSC_lEEESJ_SK_NS4_8TiledMMAINS4_8MMA_AtomIJNS4_17SM100_MMA_TF32_SSISJ_SJ_fLi64ELi256ELNS4_4UMMA5MajorE0ELSP_0ELNSO_7ScaleInE0ELSQ_0EEEEEENS4_6LayoutINS5_IJSC_SC_SC_EEENS5_IJNSA_ILi0EEESV_SV_EEEEENS5_IJNS4_10UnderscoreESY_SY_EEEEENS4_13SM90_TMA_LOADENS4_14ComposedLayoutINS4_7SwizzleILi3ELi4ELi3EEENS4_18smem_ptr_flag_bitsILi32EEENST_INS5_IJNSA_ILi8EEESH_EEENS5_IJSH_SC_EEEEEEEvNS4_8identityENS4_23SM90_TMA_LOAD_MULTICASTES1B_vS1C_EENS_8epilogue10collective18CollectiveEpilogueINS1F_23Sm100TmaWarpSpecializedILi4ELi2ELi16ELb1ELb0EEEJSI_NS5_IJNST_ISF_SC_EENST_ISH_SC_EEEEESJ_SK_SJ_SK_NS1F_6fusion15FusionCallbacksIS1J_NS1N_17LinearCombinationISJ_fSJ_fLNS_15FloatRoundStyleE2EEESI_S1M_JEEENS4_5SM1004TMEM4LOAD26SM100_TMEM_LOAD_16dp128b8xES11_S1B_NS4_17SM75_U32x4_LDSM_NENS4_14SM90_TMA_STOREES1B_NS4_17SM90_U32x4_STSM_NENS4_39AutoVectorizingCopyWithAssumedAlignmentILi128EEEEEEvvEEEEvNT_6ParamsE:
[----:B------:R-:W1:Y:S01]  /*0000*/  LDC R1, c[0x0][0x37c] ;  /* 0x0000df00ff017b82 */ /* 0x000e620000000800 */
[----:B------:R-:W2:Y:S01]  /*0010*/  S2R R75, SR_TID.X ;  /* 0x00000000004b7919 */ /* 0x000ea20000002100 */
[----:B------:R-:W3:Y:S01]  /*0020*/  LDCU.64 UR8, c[0x0][0x890] ;  /* 0x00011200ff0877ac */ /* 0x000ee20008000a00 */
[----:B------:R-:W-:Y:S02]  /*0030*/  PRMT R63, RZ, 0x7610, R63 ;  /* 0x00007610ff3f7816 */ /* 0x000fe4000000003f */
[----:B------:R-:W-:Y:S01]  /*0040*/  ELECT P3, URZ, PT ;  /* 0x0000000000ff782f */ /* 0x000fe20003860000 */
[----:B---3--:R-:W-:-:S04]  /*0050*/  UISETP.NE.U32.AND UP0, UPT, UR8, URZ, UPT ;  /* 0x000000ff0800728c */ /* 0x008fc8000bf05070 */
[----:B------:R-:W-:Y:S01]  /*0060*/  UISETP.NE.AND.EX UP0, UPT, UR9, URZ, UPT, UP0 ;  /* 0x000000ff0900728c */ /* 0x000fe2000bf05300 */
[----:B--2---:R-:W-:-:S05]  /*0070*/  SHF.R.U32.HI R64, RZ, 0x5, R75 ;  /* 0x00000005ff407819 */ /* 0x004fca000001164b */
[----:B------:R-:W2:Y:S02]  /*0080*/  SHFL.IDX PT, R0, R64, RZ, 0x1f ;  /* 0x00001fff40007589 */ /* 0x000ea400000e0000 */
[----:B--2---:R-:W-:Y:S01]  /*0090*/  R2UR UR18, R0 ;  /* 0x00000000001272ca */ /* 0x004fe200000e0000 */
[----:B-1----:R-:W-:-:S14]  /*00a0*/  BRA.U UP0, `(.L_x_0) ;  /* 0x0000000100307547 */ /* 0x002fdc000b800000 */
[----:B------:R-:W1:Y:S02]  /*00b0*/  LDCU.64 UR4, c[0x0][0x888] ;  /* 0x00011100ff0477ac */ /* 0x000e640008000a00 */
[----:B-1----:R-:W-:-:S04]  /*00c0*/  UISETP.NE.U32.AND UP0, UPT, UR4, URZ, UPT ;  /* 0x000000ff0400728c */ /* 0x002fc8000bf05070 */
[----:B------:R-:W-:-:S09]  /*00d0*/  UISETP.NE.AND.EX UP0, UPT, UR5, URZ, UPT, UP0 ;  /* 0x000000ff0500728c */ /* 0x000fd2000bf05300 */
[----:B------:R-:W-:Y:S05]  /*00e0*/  BRA.U !UP0, `(.L_x_1) ;  /* 0x0000000108147547 */ /* 0x000fea000b800000 */
[----:B------:R-:W1:Y:S01]  /*00f0*/  LDC.64 R2, c[0x0][0x888] ;  /* 0x00022200ff027b82 */ /* 0x000e620000000a00 */
[----:B------:R-:W1:Y:S02]  /*0100*/  LDCU.64 UR4, c[0x0][0x358] ;  /* 0x00006b00ff0477ac */ /* 0x000e640008000a00 */
[----:B-1----:R1:W5:Y:S01]  /*0110*/  LDG.E R27, desc[UR4][R2.64] ;  /* 0x00000004021b7981 */ /* 0x002362000c1e1900 */
[----:B------:R-:W-:Y:S01]  /*0120*/  HFMA2 R63, -RZ, RZ, 0, 5.9604644775390625e-08 ;  /* 0x00000001ff3f7431 */ /* 0x000fe200000001ff */
[----:B------:R-:W-:Y:S05]  /*0130*/  BRA `(.L_x_0) ;  /* 0x00000000000c7947 */ /* 0x000fea0003800000 */
.L_x_1:
[----:B------:R-:W1:Y:S01]  /*0140*/  LDCU UR4, c[0x0][0x880] ;  /* 0x00011000ff0477ac */ /* 0x000e620008000800 */
[----:B------:R-:W-:Y:S01]  /*0150*/  HFMA2 R63, -RZ, RZ, 0, 5.9604644775390625e-08 ;  /* 0x00000001ff3f7431 */ /* 0x000fe200000001ff */
[----:B-1----:R-:W-:-:S07]  /*0160*/  MOV R27, UR4 ;  /* 0x00000004001b7c02 */ /* 0x002fce0008000f00 */
.L_x_0:
[----:B------:R-:W2:Y:S02]  /*0170*/  LDCU.64 UR4, c[0x0][0x8b0] ;  /* 0x00011600ff0477ac */ /* 0x000ea40008000a00 */
[----:B--2---:R-:W-:-:S04]  /*0180*/  UISETP.NE.U32.AND UP0, UPT, UR4, URZ, UPT ;  /* 0x000000ff0400728c */ /* 0x004fc8000bf05070 */
[----:B------:R-:W-:-:S09]  /*0190*/  UISETP.NE.AND.EX UP0, UPT, UR5, URZ, UPT, UP0 ;  /* 0x000000ff0500728c */ /* 0x000fd2000bf05300 */
[----:B------:R-:W-:Y:S05]  /*01a0*/  BRA.U UP0, `(.L_x_2) ;  /* 0x0000000100287547 */ /* 0x000fea000b800000 */
[----:B------:R-:W2:Y:S02]  /*01b0*/  LDCU.64 UR4, c[0x0][0x8a8] ;  /* 0x00011500ff0477ac */ /* 0x000ea40008000a00 */
[----:B--2---:R-:W-:-:S04]  /*01c0*/  UISETP.NE.U32.AND UP0, UPT, UR4, URZ, UPT ;  /* 0x000000ff0400728c */ /* 0x004fc8000bf05070 */
[----:B------:R-:W-:-:S09]  /*01d0*/  UISETP.NE.AND.EX UP0, UPT, UR5, URZ, UPT, UP0 ;  /* 0x000000ff0500728c */ /* 0x000fd2000bf05300 */
[----:B------:R-:W-:Y:S05]  /*01e0*/  BRA.U !UP0, `(.L_x_3) ;  /* 0x0000000108107547 */ /* 0x000fea000b800000 */
[----:B------:R-:W2:Y:S01]  /*01f0*/  LDC.64 R24, c[0x0][0x8a8] ;  /* 0x00022a00ff187b82 */ /* 0x000ea20000000a00 */
[----:B------:R-:W2:Y:S02]  /*0200*/  LDCU.64 UR4, c[0x0][0x358] ;  /* 0x00006b00ff0477ac */ /* 0x000ea40008000a00 */
[----:B--2---:R2:W5:Y:S01]  /*0210*/  LDG.E R24, desc[UR4][R24.64] ;  /* 0x0000000418187981 */ /* 0x004562000c1e1900 */
[----:B------:R-:W-:Y:S05]  /*0220*/  BRA `(.L_x_2) ;  /* 0x0000000000087947 */ /* 0x000fea0003800000 */
.L_x_3:
[----:B------:R-:W2:Y:S02]  /*0230*/  LDCU UR4, c[0x0][0x8a0] ;  /* 0x00011400ff0477ac */ /* 0x000ea40008000800 */
[----:B--2---:R-:W-:Y:S02]  /*0240*/  MOV R24, UR4 ;  /* 0x0000000400187c02 */ /* 0x004fe40008000f00 */
.L_x_2:
[----:B------:R-:W-:Y:S01]  /*0250*/  IMAD.U32 R0, RZ, RZ, UR18 ;  /* 0x00000012ff007e24 */ /* 0x000fe2000f8e00ff */
[----:B------:R-:W-:Y:S04]  /*0260*/  BSSY.RECONVERGENT B0, `(.L_x_4) ;  /* 0x000000c000007945 */ /* 0x000fe80003800200 */
[C---:B------:R-:W-:Y:S02]  /*0270*/  ISETP.NE.OR P1, PT, R0.reuse, 0x1, !P3 ;  /* 0x000000010000780c */ /* 0x040fe40005f25670 */
[----:B------:R-:W-:-:S11]  /*0280*/  ISETP.NE.OR P0, PT, R0, 0x3, !P3 ;  /* 0x000000030000780c */ /* 0x000fd60005f05670 */
[----:B------:R-:W-:Y:S05]  /*0290*/  @P1 BRA `(.L_x_5) ;  /* 0x0000000000201947 */ /* 0x000fea0003800000 */
[----:B------:R-:W3:Y:S02]  /*02a0*/  LDCU.64 UR4, c[0x0][0x348] ;  /* 0x00006900ff0477ac */ /* 0x000ee40008000a00 */
[----:B---3--:R-:W-:Y:S02]  /*02b0*/  UIADD3 UR6, UP1, UPT, UR4, 0x80, URZ ;  /* 0x0000008004067890 */ /* 0x008fe4000ff3e0ff */
[----:B------:R-:W-:Y:S02]  /*02c0*/  UIADD3 UR4, UP0, UPT, UR4, 0x180, URZ ;  /* 0x0000018004047890 */ /* 0x000fe4000ff1e0ff */
[----:B------:R-:W-:Y:S02]  /*02d0*/  UIADD3.X UR7, UPT, UPT, URZ, UR5, URZ, UP1, !UPT ;  /* 0x00000005ff077290 */ /* 0x000fe40008ffe4ff */
[----:B------:R-:W-:-:S07]  /*02e0*/  UIADD3.X UR5, UPT, UPT, URZ, UR5, URZ, UP0, !UPT ;  /* 0x00000005ff057290 */ /* 0x000fce00087fe4ff */
[----:B------:R3:W-:Y:S02]  /*02f0*/  UTMACCTL.PF [UR6] ;  /* 0x00000000060079b9 */ /* 0x0007e40008040000 */
[----:B------:R3:W-:Y:S02]  /*0300*/  UTMACCTL.PF [UR4] ;  /* 0x00000000040079b9 */ /* 0x0007e40008040000 */
[----:B---3--:R-:W-:Y:S01]  /*0310*/  NOP ;  /* 0x0000000000007918 */ /* 0x008fe20000000000 */
.L_x_5:
[----:B------:R-:W-:Y:S05]  /*0320*/  BSYNC.RECONVERGENT B0 ;  /* 0x0000000000007941 */ /* 0x000fea0003800200 */
.L_x_4:
[----:B------:R-:W-:Y:S04]  /*0330*/  BSSY.RECONVERGENT B0, `(.L_x_6) ;  /* 0x000000a000007945 */ /* 0x000fe80003800200 */
        /* <DEDUP_REMOVED lines=9> */
.L_x_7:
[----:B------:R-:W-:Y:S05]  /*03d0*/  BSYNC.RECONVERGENT B0 ;  /* 0x0000000000007941 */ /* 0x000fea0003800200 */
.L_x_6:
[----:B------:R-:W3:Y:S01]  /*03e0*/  LDCU.64 UR4, c[0x0][0x888] ;  /* 0x00011100ff0477ac */ /* 0x000ee20008000a00 */
[----:B------:R-:W-:Y:S02]  /*03f0*/  UISETP.EQ.U32.AND UP2, UPT, UR8, URZ, UPT ;  /* 0x000000ff0800728c */ /* 0x000fe4000bf42070 */
[----:B------:R-:W-:Y:S02]  /*0400*/  UPLOP3.LUT UP3, UPT, UPT, UPT, UPT, 0x80, 0x8 ;  /* 0x000000000008789c */ /* 0x000fe40003f6f070 */
[----:B---3--:R-:W-:-:S04]  /*0410*/  UISETP.NE.U32.AND UP0, UPT, UR4, URZ, UPT ;  /* 0x000000ff0400728c */ /* 0x008fc8000bf05070 */
[----:B------:R-:W-:-:S04]  /*0420*/  UISETP.NE.AND.EX UP1, UPT, UR5, URZ, UPT, UP0 ;  /* 0x000000ff0500728c */ /* 0x000fc8000bf25300 */
[----:B------:R-:W-:-:S04]  /*0430*/  UISETP.EQ.OR.EX UP4, UPT, UR9, URZ, !UP1, UP2 ;  /* 0x000000ff0900728c */ /* 0x000fc8000cf82720 */
[----:B------:R-:W-:-:S06]  /*0440*/  UP2UR UR4, UPR, URZ, 0x10 ;  /* 0x00000010ff047883 */ /* 0x000fcc0008000000 */
[----:B------:R-:W-:Y:S01]  /*0450*/  MOV R67, UR4 ;  /* 0x0000000400437c02 */ /* 0x000fe20008000f00 */
[----:B------:R-:W-:Y:S06]  /*0460*/  BRA.U !UP4, `(.L_x_8) ;  /* 0x000000010c207547 */ /* 0x000fec000b800000 */
[----:B------:R-:W-:Y:S01]  /*0470*/  UISETP.NE.U32.AND UP2, UPT, UR8, URZ, UPT ;  /* 0x000000ff0800728c */ /* 0x000fe2000bf45070 */
[----:B-----5:R-:W-:Y:S01]  /*0480*/  FSETP.NEU.AND P0, PT, R27, RZ, PT ;  /* 0x000000ff1b00720b */ /* 0x020fe20003f0d000 */
[----:B------:R-:W-:Y:S02]  /*0490*/  USEL UR4, URZ, 0xffffffff, UP1 ;  /* 0xffffffffff047887 */ /* 0x000fe40008800000 */
[----:B------:R-:W-:-:S10]  /*04a0*/  UISETP.NE.AND.EX UP2, UPT, UR9, URZ, UPT, UP2 ;  /* 0x000000ff0900728c */ /* 0x000fd4000bf45320 */
[----:B------:R-:W-:Y:S01]  /*04b0*/  VOTEU.ANY UP0, P0 ;  /* 0x0000000000ff7886 */ /* 0x000fe20000000100 */
[----:B------:R-:W-:-:S04]  /*04c0*/  @!UP2 USEL UR4, URZ, 0xffffffff, UP0 ;  /* 0xffffffffff04a887 */ /* 0x000fc80008000000 */
[----:B------:R-:W-:-:S04]  /*04d0*/  ULOP3.LUT UR4, UR4, 0x1, URZ, 0xc0, !UPT ;  /* 0x0000000104047892 */ /* 0x000fc8000f8ec0ff */
[----:B------:R-:W-:-:S11]  /*04e0*/  UISETP.NE.U32.AND UP3, UPT, UR4, 0x1, UPT ;  /* 0x000000010400788c */ /* 0x000fd6000bf65070 */
.L_x_8:
[----:B-1----:R-:W1:Y:S01]  /*04f0*/  SHFL.IDX PT, R2, R64, RZ, 0x1f ;  /* 0x00001fff40027589 */ /* 0x002e6200000e0000 */
[----:B------:R-:W-:Y:S01]  /*0500*/  UISETP.NE.AND UP5, UPT, UR18, 0x2, UPT ;  /* 0x000000021200788c */ /* 0x000fe2000bfa5270 */
[----:B-1----:R-:W-:-:S13]  /*0510*/  ISETP.NE.AND P0, PT, R2, RZ, PT ;  /* 0x000000ff0200720c */ /* 0x002fda0003f05270 */
[----:B------:R-:W-:Y:S05]  /*0520*/  @P0 BRA `(.L_x_9) ;  /* 0x0000000000580947 */ /* 0x000fea0003800000 */
[----:B------:R-:W1:Y:S01]  /*0530*/  S2UR UR4, SR_CgaCtaId ;  /* 0x00000000000479c3 */ /* 0x000e620000008800 */
[----:B------:R-:W-:Y:S01]  /*0540*/  UMOV UR5, 0x400 ;  /* 0x0000040000057882 */ /* 0x000fe20000000000 */
[----:B------:R-:W-:Y:S01]  /*0550*/  UMOV UR8, 0x1 ;  /* 0x0000000100087882 */ /* 0x000fe20000000000 */
[----:B------:R-:W-:Y:S01]  /*0560*/  UMOV UR6, 0x2 ;  /* 0x0000000200067882 */ /* 0x000fe20000000000 */
[----:B------:R-:W-:-:S04]  /*0570*/  UIADD3 UR8, UPT, UPT, -UR8, 0x100000, URZ ;  /* 0x0010000008087890 */ /* 0x000fc8000fffe1ff */
[----:B------:R-:W-:Y:S02]  /*0580*/  USHF.L.U32 UR9, UR8, 0xb, URZ ;  /* 0x0000000b08097899 */ /* 0x000fe400080006ff */
[----:B------:R-:W-:Y:S02]  /*0590*/  USHF.L.U32 UR8, UR8, 0x1, URZ ;  /* 0x0000000108087899 */ /* 0x000fe400080006ff */
[----:B------:R-:W-:-:S04]  /*05a0*/  UIADD3 UR6, UPT, UPT, -UR6, 0x100000, URZ ;  /* 0x0010000006067890 */ /* 0x000fc8000fffe1ff */
[----:B------:R-:W-:Y:S02]  /*05b0*/  USHF.L.U32 UR7, UR6, 0xb, URZ ;  /* 0x0000000b06077899 */ /* 0x000fe400080006ff */
[----:B------:R-:W-:Y:S01]  /*05c0*/  USHF.L.U32 UR6, UR6, 0x1, URZ ;  /* 0x0000000106067899 */ /* 0x000fe200080006ff */
[----:B------:R-:W-:Y:S01]  /*05d0*/  ELECT P0, URZ, PT ;  /* 0x0000000000ff782f */ /* 0x000fe20003800000 */
[----:B-1----:R-:W-:Y:S01]  /*05e0*/  ULEA UR4, UR4, UR5, 0x18 ;  /* 0x0000000504047291 */ /* 0x002fe2000f8ec0ff */
[----:B------:R-:W1:Y:S11]  /*05f0*/  FENCE.VIEW.ASYNC.S ;  /* 0x00000000000073c6 */ /* 0x000e760000000000 */
[----:B-1----:R1:W3:Y:S01]  /*0600*/  SYNCS.EXCH.64 URZ, [UR4], UR8 ;  /* 0x0000000804ff75b2 */ /* 0x0022e20008000100 */
[----:B------:R1:W4:Y:S01]  /*0610*/  SYNCS.EXCH.64 URZ, [UR4+0x20], UR6 ;  /* 0x0000200604ff75b2 */ /* 0x0003220008000100 */
[----:B------:R1:W1:Y:S01]  /*0620*/  SYNCS.EXCH.64 URZ, [UR4+0x8], UR8 ;  /* 0x0000080804ff75b2 */ /* 0x0002620008000100 */
[----:B------:R1:W1:Y:S01]  /*0630*/  SYNCS.EXCH.64 URZ, [UR4+0x28], UR6 ;  /* 0x0000280604ff75b2 */ /* 0x0002620008000100 */
[----:B------:R1:W1:Y:S01]  /*0640*/  SYNCS.EXCH.64 URZ, [UR4+0x10], UR8 ;  /* 0x0000100804ff75b2 */ /* 0x0002620008000100 */
[----:B------:R1:W1:Y:S01]  /*0650*/  SYNCS.EXCH.64 URZ, [UR4+0x30], UR6 ;  /* 0x0000300604ff75b2 */ /* 0x0002620008000100 */
[----:B------:R1:W1:Y:S01]  /*0660*/  SYNCS.EXCH.64 URZ, [UR4+0x18], UR8 ;  /* 0x0000180804ff75b2 */ /* 0x0002620008000100 */
[----:B------:R1:W1:Y:S01]  /*0670*/  SYNCS.EXCH.64 URZ, [UR4+0x38], UR6 ;  /* 0x0000380604ff75b2 */ /* 0x0002620008000100 */
[----:B------:R-:W-:Y:S01]  /*0680*/  NOP ;  /* 0x0000000000007918 */ /* 0x000fe20000000000 */
.L_x_9:
[----:B------:R-:W2:Y:S01]  /*0690*/  SHFL.IDX PT, R2, R64, RZ, 0x1f ;  /* 0x00001fff40027589 */ /* 0x000ea200000e0000 */
[----:B------:R-:W-:Y:S01]  /*06a0*/  NOP ;  /* 0x0000000000007918 */ /* 0x000fe20000000000 */
[----:B--2---:R-:W-:-:S13]  /*06b0*/  ISETP.NE.AND P0, PT, R2, 0x1, PT ;  /* 0x000000010200780c */ /* 0x004fda0003f05270 */
[----:B------:R-:W-:Y:S05]  /*06c0*/  @P0 BRA `(.L_x_10) ;  /* 0x0000000000580947 */ /* 0x000fea0003800000 */
[----:B-1----:R-:W1:Y:S01]  /*06d0*/  S2UR UR4, SR_CgaCtaId ;  /* 0x00000000000479c3 */ /* 0x002e620000008800 */
        /* <DEDUP_REMOVED lines=12> */
[----:B-1----:R2:W1:Y:S01]  /*07a0*/  SYNCS.EXCH.64 URZ, [UR4+0x40], UR8 ;  /* 0x0000400804ff75b2 */ /* 0x0024620008000100 */
[----:B------:R2:W1:Y:S01]  /*07b0*/  SYNCS.EXCH.64 URZ, [UR4+0x60], UR6 ;  /* 0x0000600604ff75b2 */ /* 0x0004620008000100 */
[----:B------:R2:W1:Y:S01]  /*07c0*/  SYNCS.EXCH.64 URZ, [UR4+0x48], UR8 ;  /* 0x0000480804ff75b2 */ /* 0x0004620008000100 */
[----:B------:R2:W1:Y:S01]  /*07d0*/  SYNCS.EXCH.64 URZ, [UR4+0x68], UR6 ;  /* 0x0000680604ff75b2 */ /* 0x0004620008000100 */
[----:B------:R2:W1:Y:S01]  /*07e0*/  SYNCS.EXCH.64 URZ, [UR4+0x50], UR8 ;  /* 0x0000500804ff75b2 */ /* 0x0004620008000100 */
[----:B------:R2:W1:Y:S01]  /*07f0*/  SYNCS.EXCH.64 URZ, [UR4+0x70], UR6 ;  /* 0x0000700604ff75b2 */ /* 0x0004620008000100 */
[----:B------:R2:W1:Y:S01]  /*0800*/  SYNCS.EXCH.64 URZ, [UR4+0x58], UR8 ;  /* 0x0000580804ff75b2 */ /* 0x0004620008000100 */
[----:B------:R2:W1:Y:S02]  /*0810*/  SYNCS.EXCH.64 URZ, [UR4+0x78], UR6 ;  /* 0x0000780604ff75b2 */ /* 0x0004640008000100 */
[----:B--2---:R-:W-:Y:S01]  /*0820*/  NOP ;  /* 0x0000000000007918 */ /* 0x004fe20000000000 */
.L_x_10:
[----:B------:R-:W2:Y:S01]  /*0830*/  SHFL.IDX PT, R2, R64, RZ, 0x1f ;  /* 0x00001fff40027589 */ /* 0x000ea200000e0000 */
[----:B------:R-:W-:Y:S01]  /*0840*/  NOP ;  /* 0x0000000000007918 */ /* 0x000fe20000000000 */
[----:B--2---:R-:W-:-:S13]  /*0850*/  ISETP.NE.AND P0, PT, R2, 0x3, PT ;  /* 0x000000030200780c */ /* 0x004fda0003f05270 */
[----:B------:R-:W-:Y:S05]  /*0860*/  @P0 BRA `(.L_x_11) ;  /* 0x0000000000300947 */ /* 0x000fea0003800000 */
[----:B-1----:R-:W1:Y:S01]  /*0870*/  S2UR UR4, SR_CgaCtaId ;  /* 0x00000000000479c3 */ /* 0x002e620000008800 */
[----:B------:R-:W-:Y:S01]  /*0880*/  UMOV UR6, 0x400 ;  /* 0x0000040000067882 */ /* 0x000fe20000000000 */
[----:B------:R-:W-:Y:S01]  /*0890*/  UMOV UR5, 0x20 ;  /* 0x0000002000057882 */ /* 0x000fe20000000000 */
[----:B------:R-:W-:Y:S01]  /*08a0*/  ELECT P0, URZ, PT ;  /* 0x0000000000ff782f */ /* 0x000fe20003800000 */
[----:B-1----:R-:W-:Y:S02]  /*08b0*/  ULEA UR6, UR4, UR6, 0x18 ;  /* 0x0000000604067291 */ /* 0x002fe4000f8ec0ff */
[----:B------:R-:W-:-:S04]  /*08c0*/  UIADD3 UR4, UPT, UPT, -UR5, 0x100000, URZ ;  /* 0x0010000005047890 */ /* 0x000fc8000fffe1ff */
[----:B------:R-:W-:Y:S02]  /*08d0*/  USHF.L.U32 UR5, UR4, 0xb, URZ ;  /* 0x0000000b04057899 */ /* 0x000fe400080006ff */
[----:B------:R-:W-:Y:S01]  /*08e0*/  USHF.L.U32 UR4, UR4, 0x1, URZ ;  /* 0x0000000104047899 */ /* 0x000fe200080006ff */
[----:B------:R-:W1:Y:S11]  /*08f0*/  FENCE.VIEW.ASYNC.S ;  /* 0x00000000000073c6 */ /* 0x000e760000000000 */
[----:B-1----:R2:W1:Y:S01]  /*0900*/  SYNCS.EXCH.64 URZ, [UR6+0x80], UR4 ;  /* 0x0000800406ff75b2 */ /* 0x0024620008000100 */
[----:B------:R2:W1:Y:S02]  /*0910*/  SYNCS.EXCH.64 URZ, [UR6+0x88], UR4 ;  /* 0x0000880406ff75b2 */ /* 0x0004640008000100 */
[----:B--2---:R-:W-:Y:S01]  /*0920*/  NOP ;  /* 0x0000000000007918 */ /* 0x004fe20000000000 */
.L_x_11:
[----:B------:R-:W2:Y:S01]  /*0930*/  SHFL.IDX PT, R2, R64, RZ, 0x1f ;  /* 0x00001fff40027589 */ /* 0x000ea200000e0000 */
[----:B------:R-:W-:Y:S01]  /*0940*/  NOP ;  /* 0x0000000000007918 */ /* 0x000fe20000000000 */
[----:B--2---:R-:W-:-:S13]  /*0950*/  ISETP.NE.AND P0, PT, R2, 0x4, PT ;  /* 0x000000040200780c */ /* 0x004fda0003f05270 */
[----:B------:R-:W-:Y:S05]  /*0960*/  @P0 BRA `(.L_x_12) ;  /* 0x00000000004c0947 */ /* 0x000fea0003800000 */
[----:B-1----:R-:W1:Y:S01]  /*0970*/  S2UR UR6, SR_CgaCtaId ;  /* 0x00000000000679c3 */ /* 0x002e620000008800 */
[----:B------:R-:W-:Y:S01]  /*0980*/  UMOV UR4, 0x1e0 ;  /* 0x000001e000047882 */ /* 0x000fe20000000000 */
[----:B------:R-:W-:Y:S01]  /*0990*/  UMOV UR5, 0x400 ;  /* 0x0000040000057882 */ /* 0x000fe20000000000 */
[----:B------:R-:W-:Y:S01]  /*09a0*/  USEL UR4, UR4, 0x1a0, UP3 ;  /* 0x000001a004047887 */ /* 0x000fe20009800000 */
[----:B------:R-:W-:Y:S01]  /*09b0*/  UMOV UR8, 0x1 ;  /* 0x0000000100087882 */ /* 0x000fe20000000000 */
[----:B------:R-:W-:Y:S01]  /*09c0*/  ELECT P0, URZ, PT ;  /* 0x0000000000ff782f */ /* 0x000fe20003800000 */
[----:B------:R-:W-:-:S04]  /*09d0*/  UIADD3 UR8, UPT, UPT, -UR8, 0x100000, URZ ;  /* 0x0010000008087890 */ /* 0x000fc8000fffe1ff */
[----:B------:R-:W-:Y:S02]  /*09e0*/  USHF.L.U32 UR9, UR8, 0xb, URZ ;  /* 0x0000000b08097899 */ /* 0x000fe400080006ff */
[----:B------:R-:W-:Y:S02]  /*09f0*/  USHF.L.U32 UR8, UR8, 0x1, URZ ;  /* 0x0000000108087899 */ /* 0x000fe400080006ff */
[----:B-1----:R-:W-:Y:S02]  /*0a00*/  ULEA UR6, UR6, UR5, 0x18 ;  /* 0x0000000506067291 */ /* 0x002fe4000f8ec0ff */
[----:B------:R-:W-:-:S04]  /*0a10*/  UIADD3 UR4, UPT, UPT, -UR4, 0x100000, URZ ;  /* 0x0010000004047890 */ /* 0x000fc8000fffe1ff */
[----:B------:R-:W-:Y:S02]  /*0a20*/  USHF.L.U32 UR5, UR4, 0xb, URZ ;  /* 0x0000000b04057899 */ /* 0x000fe400080006ff */
[----:B------:R-:W-:Y:S01]  /*0a30*/  USHF.L.U32 UR4, UR4, 0x1, URZ ;  /* 0x0000000104047899 */ /* 0x000fe200080006ff */
[----:B------:R-:W1:Y:S03]  /*0a40*/  FENCE.VIEW.ASYNC.S ;  /* 0x00000000000073c6 */ /* 0x000e660000000000 */
[----:B-1----:R2:W1:Y:S08]  /*0a50*/  SYNCS.EXCH.64 URZ, [UR6+0x90], UR8 ;  /* 0x0000900806ff75b2 */ /* 0x0024700008000100 */
[----:B------:R2:W1:Y:S01]  /*0a60*/  SYNCS.EXCH.64 URZ, [UR6+0xa0], UR4 ;  /* 0x0000a00406ff75b2 */ /* 0x0004620008000100 */
[----:B------:R2:W1:Y:S01]  /*0a70*/  SYNCS.EXCH.64 URZ, [UR6+0x98], UR8 ;  /* 0x0000980806ff75b2 */ /* 0x0004620008000100 */
[----:B------:R2:W1:Y:S02]  /*0a80*/  SYNCS.EXCH.64 URZ, [UR6+0xa8], UR4 ;  /* 0x0000a80406ff75b2 */ /* 0x0004640008000100 */
[----:B--2---:R-:W-:Y:S01]  /*0a90*/  NOP ;  /* 0x0000000000007918 */ /* 0x004fe20000000000 */
.L_x_12:
        /* <DEDUP_REMOVED lines=26> */
.L_x_13:
        /* <DEDUP_REMOVED lines=8> */
[----:B------:R-:W-:-:S04]  /*0cc0*/  UIADD3 UR6, UPT, UPT, -UR6, 0x100000, URZ ;  /* 0x0010000006067890 */ /* 0x000fc8000fffe1ff */
[----:B------:R-:W-:Y:S02]  /*0cd0*/  USHF.L.U32 UR7, UR6, 0xb, URZ ;  /* 0x0000000b06077899 */ /* 0x000fe400080006ff */
[----:B------:R-:W-:Y:S02]  /*0ce0*/  USHF.L.U32 UR6, UR6, 0x1, URZ ;  /* 0x0000000106067899 */ /* 0x000fe400080006ff */
[----:B-1----:R-:W-:Y:S01]  /*0cf0*/  ULEA UR4, UR4, UR5, 0x18 ;  /* 0x0000000504047291 */ /* 0x002fe2000f8ec0ff */
[----:B------:R-:W1:Y:S11]  /*0d00*/  FENCE.VIEW.ASYNC.S ;  /* 0x00000000000073c6 */ /* 0x000e760000000000 */
[----:B-1----:R2:W1:Y:S01]  /*0d10*/  SYNCS.EXCH.64 URZ, [UR4+0xf0], UR6 ;  /* 0x0000f00604ff75b2 */ /* 0x0024620008000100 */
[----:B------:R2:W1:Y:S01]  /*0d20*/  SYNCS.EXCH.64 URZ, [UR4+0x100], UR6 ;  /* 0x0001000604ff75b2 */ /* 0x0004620008000100 */
[----:B------:R2:W1:Y:S01]  /*0d30*/  SYNCS.EXCH.64 URZ, [UR4+0xf8], UR6 ;  /* 0x0000f80604ff75b2 */ /* 0x0004620008000100 */
[----:B------:R2:W1:Y:S02]  /*0d40*/  SYNCS.EXCH.64 URZ, [UR4+0x108], UR6 ;  /* 0x0001080604ff75b2 */ /* 0x0004640008000100 */
[----:B--2---:R-:W-:Y:S01]  /*0d50*/  NOP ;  /* 0x0000000000007918 */ /* 0x004fe20000000000 */
.L_x_14:
[----:B-1----:R-:W1:Y:S01]  /*0d60*/  LDCU UR4, c[0x0][0x36c] ;  /* 0x00006d80ff0477ac */ /* 0x002e620008000800 */
[----:B------:R-:W-:Y:S01]  /*0d70*/  ISETP.NE.OR P3, PT, R0, 0x2, !P3 ;  /* 0x000000020000780c */ /* 0x000fe20005f65670 */
[----:B------:R-:W-:Y:S01]  /*0d80*/  NOP ;  /* 0x0000000000007918 */ /* 0x000fe20000000000 */
[----:B------:R-:W-:Y:S01]  /*0d90*/  LOP3.LUT R0, R75, 0x1f, RZ, 0xc0, !PT ;  /* 0x0000001f4b007812 */ /* 0x000fe200078ec0ff */
[----:B------:R-:W-:Y:S02]  /*0da0*/  UISETP.NE.AND UP4, UPT, UR18, URZ, UPT ;  /* 0x000000ff1200728c */ /* 0x000fe4000bf85270 */
[----:B-1----:R-:W-:-:S09]  /*0db0*/  UISETP.EQ.U32.AND UP6, UPT, UR4, 0x1, UPT ;  /* 0x000000010400788c */ /* 0x002fd2000bfc2070 */
[----:B------:R-:W-:Y:S05]  /*0dc0*/  BRA.U !UP6, `(.L_x_15) ;  /* 0x000000010e087547 */ /* 0x000fea000b800000 */
[----:B---34-:R-:W-:Y:S01]  /*0dd0*/  UCGABAR_ARV ;  /* 0x00000000000079c7 */ /* 0x018fe20008000000 */
[----:B------:R-:W-:Y:S05]  /*0de0*/  BRA `(.L_x_16) ;  /* 0x0000000000047947 */ /* 0x000fea0003800000 */
.L_x_15:
[----:B---34-:R-:W-:Y:S01]  /*0df0*/  NOP ;  /* 0x0000000000007918 */ /* 0x018fe20000000000 */
.L_x_16:
[----:B------:R-:W1:Y:S01]  /*0e00*/  S2UR UR30, SR_CTAID.X ;  /* 0x00000000001e79c3 */ /* 0x000e620000002500 */
[----:B------:R-:W-:-:S05]  /*0e10*/  CS2R.32 R66, SR_CgaSize ;  /* 0x0000000000427805 */ /* 0x000fca0000008a00 */
[----:B------:R-:W-:-:S05]  /*0e20*/  IMAD R66, R66, -0xa0, RZ ;  /* 0xffffff6042427824 */ /* 0x000fca00078e02ff */
[----:B------:R-:W-:-:S14]  /*0e30*/  R2UR UR5, R66 ;  /* 0x00000000420572ca */ /* 0x000fdc00000e0000 */
[----:B------:R-:W2:Y:S01]  /*0e40*/  LDCU UR5, c[0x0][UR5+0x2b0] ;  /* 0x00005600050577ac */ /* 0x000ea20008000800 */
[----:B------:R-:W-:-:S05]  /*0e50*/  CS2R.32 R66, SR_CgaSize ;  /* 0x0000000000427805 */ /* 0x000fca0000008a00 */
[----:B------:R-:W-:-:S05]  /*0e60*/  IMAD R66, R66, -0xa0, RZ ;  /* 0xffffff6042427824 */ /* 0x000fca00078e02ff */
[----:B------:R-:W-:-:S14]  /*0e70*/  R2UR UR4, R66 ;  /* 0x00000000420472ca */ /* 0x000fdc00000e0000 */
[----:B------:R-:W3:Y:S01]  /*0e80*/  LDCU UR4, c[0x0][UR4+0x2b4] ;  /* 0x00005680040477ac */ /* 0x000ee20008000800 */
[----:B------:R-:W4:Y:S01]  /*0e90*/  S2UR UR31, SR_CTAID.Y ;  /* 0x00000000001f79c3 */ /* 0x000f220000002600 */
[----:B------:R-:W-:-:S05]  /*0ea0*/  CS2R.32 R66, SR_CgaSize ;  /* 0x0000000000427805 */ /* 0x000fca0000008a00 */
[----:B------:R-:W-:-:S05]  /*0eb0*/  IMAD R66, R66, -0xa0, RZ ;  /* 0xffffff6042427824 */ /* 0x000fca00078e02ff */
[----:B------:R-:W-:-:S14]  /*0ec0*/  R2UR UR7, R66 ;  /* 0x00000000420772ca */ /* 0x000fdc00000e0000 */
[----:B------:R-:W3:Y:S01]  /*0ed0*/  LDCU UR7, c[0x0][UR7+0x2a0] ;  /* 0x00005400070777ac */ /* 0x000ee20008000800 */
[----:B------:R-:W-:-:S05]  /*0ee0*/  CS2R.32 R66, SR_CgaSize ;  /* 0x0000000000427805 */ /* 0x000fca0000008a00 */
[----:B------:R-:W-:-:S05]  /*0ef0*/  IMAD R66, R66, -0xa0, RZ ;  /* 0xffffff6042427824 */ /* 0x000fca00078e02ff */
[----:B------:R-:W-:-:S14]  /*0f00*/  R2UR UR8, R66 ;  /* 0x00000000420872ca */ /* 0x000fdc00000e0000 */
[----:B------:R-:W3:Y:S01]  /*0f10*/  LDCU UR8, c[0x0][UR8+0x2a4] ;  /* 0x00005480080877ac */ /* 0x000ee20008000800 */
[----:B------:R-:W3:Y:S01]  /*0f20*/  LDCU UR19, c[0x0][0xb24] ;  /* 0x00016480ff1377ac */ /* 0x000ee20008000800 */
[----:B------:R-:W3:Y:S01]  /*0f30*/  LDCU UR45, c[0x0][0xb24] ;  /* 0x00016480ff2d77ac */ /* 0x000ee20008000800 */
[----:B-1----:R-:W-:Y:S01]  /*0f40*/  I2FP.F32.U32 R3, UR30 ;  /* 0x0000001e00037c45 */ /* 0x002fe20008201000 */
[----:B------:R-:W1:Y:S04]  /*0f50*/  LDCU UR22, c[0x0][0xb30] ;  /* 0x00016600ff1677ac */ /* 0x000e680008000800 */
[----:B--2---:R-:W-:Y:S01]  /*0f60*/  FMUL R3, R3, UR5 ;  /* 0x0000000503037c20 */ /* 0x004fe20008400000 */
[----:B----4-:R-:W-:-:S05]  /*0f70*/  I2FP.F32.U32 R2, UR31 ;  /* 0x0000001f00027c45 */ /* 0x010fca0008201000 */
[----:B------:R-:W2:Y:S01]  /*0f80*/  F2I.U32.TRUNC.NTZ R3, R3 ;  /* 0x0000000300037305 */ /* 0x000ea2000020f000 */
[----:B---3--:R-:W-:-:S07]  /*0f90*/  FMUL R2, R2, UR4 ;  /* 0x0000000402027c20 */ /* 0x008fce0008400000 */
[----:B------:R-:W3:Y:S01]  /*0fa0*/  F2I.U32.TRUNC.NTZ R2, R2 ;  /* 0x0000000200027305 */ /* 0x000ee2000020f000 */
[----:B--2---:R-:W-:Y:S02]  /*0fb0*/  R2UR UR4, R3 ;  /* 0x00000000030472ca */ /* 0x004fe400000e0000 */
[----:B---3--:R-:W-:Y:S02]  /*0fc0*/  R2UR UR6, R2 ;  /* 0x00000000020672ca */ /* 0x008fe400000e0000 */
[----:B------:R-:W-:-:S09]  /*0fd0*/  PRMT R2, RZ, 0x7610, R2 ;  /* 0x00007610ff027816 */ /* 0x000fd20000000002 */
[----:B------:R-:W-:-:S04]  /*0fe0*/  UIADD3 UR5, UPT, UPT, -UR4, URZ, URZ ;  /* 0x000000ff04057290 */ /* 0x000fc8000fffe1ff */
[----:B------:R-:W-:Y:S02]  /*0ff0*/  UIMAD UR5, UR7, UR5, UR30 ;  /* 0x00000005070572a4 */ /* 0x000fe4000f8e021e */
[----:B------:R-:W-:-:S04]  /*1000*/  UIADD3 UR4, UPT, UPT, -UR6, URZ, URZ ;  /* 0x000000ff06047290 */ /* 0x000fc8000fffe1ff */
[----:B------:R-:W-:Y:S01]  /*1010*/  IMAD.U32 R66, RZ, RZ, UR5 ;  /* 0x00000005ff427e24 */ /* 0x000fe2000f8e00ff */
[----:B------:R-:W-:-:S06]  /*1020*/  UIMAD UR4, UR8, UR4, UR31 ;  /* 0x00000004080472a4 */ /* 0x000fcc000f8e021f */
[----:B------:R-:W-:Y:S01]  /*1030*/  IMAD.U32 R65, RZ, RZ, UR4 ;  /* 0x00000004ff417e24 */ /* 0x000fe2000f8e00ff */
[----:B-1----:R-:W-:Y:S06]  /*1040*/  BRA.U UP4, `(.L_x_17) ;  /* 0x00000001042c7547 */ /* 0x002fec000b800000 */
[----:B------:R-:W-:Y:S02]  /*1050*/  R2UR UR4, R65 ;  /* 0x00000000410472ca */ /* 0x000fe400000e0000 */
[----:B------:R-:W-:-:S11]  /*1060*/  R2UR UR6, R66 ;  /* 0x00000000420672ca */ /* 0x000fd600000e0000 */
[----:B------:R-:W-:-:S04]  /*1070*/  UISETP.NE.AND UP0, UPT, UR4, URZ, UPT ;  /* 0x000000ff0400728c */ /* 0x000fc8000bf05270 */
[----:B------:R-:W-:-:S04]  /*1080*/  UISETP.EQ.OR UP0, UPT, UR6, URZ, !UP0 ;  /* 0x000000ff0600728c */ /* 0x000fc8000c702670 */
[----:B------:R-:W-:Y:S02]  /*1090*/  USEL UR5, URZ, 0x1, !UP0 ;  /* 0x00000001ff057887 */ /* 0x000fe4000c000000 */
[----:B------:R-:W-:-:S04]  /*10a0*/  UISETP.NE.AND UP0, UPT, UR4, URZ, UPT ;  /* 0x000000ff0400728c */ /* 0x000fc8000bf05270 */
[----:B------:R-:W-:Y:S02]  /*10b0*/  USEL UR4, URZ, 0x2, UP0 ;  /* 0x00000002ff047887 */ /* 0x000fe40008000000 */
[----:B------:R-:W-:-:S04]  /*10c0*/  UISETP.NE.AND UP0, UPT, UR6, 0x1, UPT ;  /* 0x000000010600788c */ /* 0x000fc8000bf05270 */
[----:B------:R-:W-:-:S04]  /*10d0*/  USEL UR4, UR4, 0x2, UP0 ;  /* 0x0000000204047887 */ /* 0x000fc80008000000 */
[----:B------:R-:W-:-:S06]  /*10e0*/  UIADD3 UR4, UPT, UPT, UR5, UR4, URZ ;  /* 0x0000000405047290 */ /* 0x000fcc000fffe0ff */
[----:B------:R-:W-:-:S07]  /*10f0*/  IMAD.U32 R2, RZ, RZ, UR4 ;  /* 0x00000004ff027e24 */ /* 0x000fce000f8e00ff */
.L_x_17:
[----:B------:R-:W1:Y:S01]  /*1100*/  S2UR UR36, SR_CTAID.Z ;  /* 0x00000000002479c3 */ /* 0x000e620000002700 */
[----:B------:R-:W-:-:S09]  /*1110*/  UISETP.GE.AND UP0, UPT, UR19, 0x1, UPT ;  /* 0x000000011300788c */ /* 0x000fd2000bf06270 */
[----:B------:R-:W-:Y:S05]  /*1120*/  BRA.U !UP0, `(.L_x_18) ;  /* 0x0000000108d47547 */ /* 0x000fea000b800000 */
[----:B------:R-:W2:Y:S01]  /*1130*/  LDCU.128 UR12, c[0x0][0xb10] ;  /* 0x00016200ff0c77ac */ /* 0x000ea20008000c00 */
[----:B------:R-:W3:Y:S01]  /*1140*/  LDCU UR20, c[0x0][0xb0c] ;  /* 0x00016180ff1477ac */ /* 0x000ee20008000800 */
[----:B------:R-:W4:Y:S01]  /*1150*/  LDCU UR6, c[0x0][0x370] ;  /* 0x00006e00ff0677ac */ /* 0x000f220008000800 */
[----:B------:R-:W1:Y:S01]  /*1160*/  LDCU UR7, c[0x0][0x374] ;  /* 0x00006e80ff0777ac */ /* 0x000e620008000800 */
[----:B------:R-:W1:Y:S01]  /*1170*/  LDCU UR21, c[0x0][0xb20] ;  /* 0x00016400ff1577ac */ /* 0x000e620008000800 */
[----:B--2---:R-:W-:Y:S02]  /*1180*/  UIMAD.WIDE.U32 UR4, UR30, UR12, URZ ;  /* 0x0000000c1e0472a5 */ /* 0x004fe4000f8e00ff */
[----:B---3--:R-:W-:Y:S01]  /*1190*/  UISETP.NE.AND UP0, UPT, UR20, 0x1, UPT ;  /* 0x000000011400788c */ /* 0x008fe2000bf05270 */
[----:B------:R-:W2:Y:S01]  /*11a0*/  LDCU.64 UR8, c[0x0][0xb28] ;  /* 0x00016500ff0877ac */ /* 0x000ea20008000a00 */
[----:B----4-:R-:W-:-:S03]  /*11b0*/  UIMAD.WIDE.U32 UR10, UR6, UR12, URZ ;  /* 0x0000000c060a72a5 */ /* 0x010fc6000f8e00ff */
[----:B------:R-:W-:Y:S01]  /*11c0*/  UMOV UR4, UR5 ;  /* 0x0000000500047c82 */ /* 0x000fe20008000000 */
[----:B------:R-:W-:Y:S02]  /*11d0*/  UISETP.NE.AND UP2, UPT, UR19, 0x1, UPT ;  /* 0x000000011300788c */ /* 0x000fe4000bf45270 */
[----:B------:R-:W-:Y:S01]  /*11e0*/  USHF.R.U32.HI UR4, URZ, UR13, UR4 ;  /* 0x0000000dff047299 */ /* 0x000fe20008011604 */
[----:B------:R-:W-:Y:S01]  /*11f0*/  UMOV UR10, UR11 ;  /* 0x0000000b000a7c82 */ /* 0x000fe20008000000 */
[----:B------:R-:W-:Y:S02]  /*1200*/  UIMAD.WIDE.U32 UR16, UR31, UR15, URZ ;  /* 0x0000000f1f1072a5 */ /* 0x000fe4000f8e00ff */
[----:B------:R-:W-:Y:S02]  /*1210*/  USEL UR5, UR30, UR4, !UP0 ;  /* 0x000000041e057287 */ /* 0x000fe4000c000000 */
[----:B------:R-:W-:Y:S02]  /*1220*/  @UP0 USHF.R.U32.HI UR6, URZ, UR13, UR10 ;  /* 0x0000000dff060299 */ /* 0x000fe4000801160a */
[----:B------:R-:W-:-:S02]  /*1230*/  UISETP.NE.AND UP0, UPT, UR14, 0x1, UPT ;  /* 0x000000010e00788c */ /* 0x000fc4000bf05270 */
[----:B-1----:R-:W-:Y:S02]  /*1240*/  UIMAD.WIDE.U32 UR10, UR7, UR15, URZ ;  /* 0x0000000f070a72a5 */ /* 0x002fe4000f8e00ff */
[----:B--2---:R-:W-:Y:S01]  /*1250*/  UIMAD.WIDE.U32 UR12, UR6, UR8, URZ ;  /* 0x00000008060c72a5 */ /* 0x004fe2000f8e00ff */
[----:B------:R-:W-:Y:S02]  /*1260*/  UMOV UR4, UR17 ;  /* 0x0000001100047c82 */ /* 0x000fe40008000000 */
[----:B------:R-:W-:Y:S02]  /*1270*/  USHF.R.U32.HI UR4, URZ, UR21, UR4 ;  /* 0x00000015ff047299 */ /* 0x000fe40008011604 */
[----:B------:R-:W-:Y:S02]  /*1280*/  UMOV UR10, UR11 ;  /* 0x0000000b000a7c82 */ /* 0x000fe40008000000 */
[----:B------:R-:W-:Y:S01]  /*1290*/  UMOV UR12, UR13 ;  /* 0x0000000d000c7c82 */ /* 0x000fe20008000000 */
[----:B------:R-:W-:-:S02]  /*12a0*/  @UP0 USHF.R.U32.HI UR7, URZ, UR21, UR10 ;  /* 0x00000015ff070299 */ /* 0x000fc4000801160a */
[----:B------:R-:W-:Y:S02]  /*12b0*/  USEL UR4, UR31, UR4, !UP0 ;  /* 0x000000041f047287 */ /* 0x000fe4000c000000 */
[----:B------:R-:W-:Y:S02]  /*12c0*/  UIMAD.WIDE.U32 UR10, UR7, UR8, URZ ;  /* 0x00000008070a72a5 */ /* 0x000fe4000f8e00ff */
[----:B------:R-:W-:Y:S02]  /*12d0*/  @UP2 USHF.R.U32.HI UR6, URZ, UR9, UR12 ;  /* 0x00000009ff062299 */ /* 0x000fe4000801160c */
[----:B------:R-:W-:-:S03]  /*12e0*/  UIMAD.WIDE.U32 UR12, UR4, UR8, URZ ;  /* 0x00000008040c72a5 */ /* 0x000fc6000f8e00ff */
[----:B------:R-:W-:Y:S02]  /*12f0*/  UMOV UR10, UR11 ;  /* 0x0000000b000a7c82 */ /* 0x000fe40008000000 */
[----:B------:R-:W-:Y:S02]  /*1300*/  @UP2 USHF.R.U32.HI UR7, URZ, UR9, UR10 ;  /* 0x00000009ff072299 */ /* 0x000fe4000801160a */
[----:B------:R-:W-:Y:S02]  /*1310*/  UIMAD UR10, UR6, UR19, URZ ;  /* 0x00000013060a72a4 */ /* 0x000fe4000f8e02ff */
[----:B------:R-:W-:-:S04]  /*1320*/  UIMAD UR7, UR7, UR19, URZ ;  /* 0x00000013070772a4 */ /* 0x000fc8000f8e02ff */
[----:B------:R-:W-:-:S03]  /*1330*/  UISETP.GE.AND UP0, UPT, UR4, UR7, UPT ;  /* 0x000000070400728c */ /* 0x000fc6000bf06270 */
[----:B------:R-:W-:Y:S01]  /*1340*/  UMOV UR7, UR13 ;  /* 0x0000000d00077c82 */ /* 0x000fe20008000000 */
[----:B------:R-:W-:Y:S02]  /*1350*/  UISETP.GE.OR UP0, UPT, UR5, UR10, UP0 ;  /* 0x0000000a0500728c */ /* 0x000fe40008706670 */
[----:B------:R-:W-:Y:S02]  /*1360*/  UIMAD.WIDE.U32 UR10, UR5, UR8, URZ ;  /* 0x00000008050a72a5 */ /* 0x000fe4000f8e00ff */
[----:B------:R-:W-:Y:S02]  /*1370*/  USHF.R.U32.HI UR7, URZ, UR9, UR7 ;  /* 0x00000009ff077299 */ /* 0x000fe40008011607 */
[----:B------:R-:W-:Y:S02]  /*1380*/  UIADD3 UR10, UPT, UPT, -UR4, URZ, URZ ;  /* 0x000000ff040a7290 */ /* 0x000fe4000fffe1ff */
[----:B------:R-:W-:Y:S02]  /*1390*/  USEL UR7, UR4, UR7, !UP2 ;  /* 0x0000000704077287 */ /* 0x000fe4000d000000 */
[----:B------:R-:W-:Y:S01]  /*13a0*/  UIMAD UR10, UR14, UR10, UR31 ;  /* 0x0000000a0e0a72a4 */ /* 0x000fe2000f8e021f */
[----:B------:R-:W-:Y:S01]  /*13b0*/  @!UP0 UMOV UR8, UR11 ;  /* 0x0000000b00088c82 */ /* 0x000fe20008000000 */
[----:B------:R-:W-:-:S02]  /*13c0*/  UIADD3 UR11, UPT, UPT, -UR5, URZ, URZ ;  /* 0x000000ff050b7290 */ /* 0x000fc4000fffe1ff */
[----:B------:R-:W-:Y:S02]  /*13d0*/  @!UP0 USHF.R.U32.HI UR8, URZ, UR9, UR8 ;  /* 0x00000009ff088299 */ /* 0x000fe40008011608 */
[----:B------:R-:W-:Y:S02]  /*13e0*/  UIADD3 UR9, UPT, UPT, -UR7, URZ, URZ ;  /* 0x000000ff07097290 */ /* 0x000fe4000fffe1ff */
[----:B------:R-:W-:Y:S02]  /*13f0*/  @!UP0 USEL UR8, UR5, UR8, !UP2 ;  /* 0x0000000805088287 */ /* 0x000fe4000d000000 */
[----:B------:R-:W-:Y:S02]  /*1400*/  UIMAD UR9, UR19, UR9, UR4 ;  /* 0x00000009130972a4 */ /* 0x000fe4000f8e0204 */
[----:B------:R-:W-:Y:S02]  /*1410*/  @!UP0 UIADD3 UR7, UPT, UPT, UR7, -UR8, URZ ;  /* 0x8000000807078290 */ /* 0x000fe4000fffe0ff */
[----:B------:R-:W-:-:S02]  /*1420*/  @!UP0 UIMAD UR6, UR9, UR6, UR8 ;  /* 0x00000006090682a4 */ /* 0x000fc4000f8e0208 */
[----:B------:R-:W-:Y:S02]  /*1430*/  @!UP0 UIMAD UR4, UR7, UR19, UR5 ;  /* 0x00000013070482a4 */ /* 0x000fe4000f8e0205 */
[----:B------:R-:W-:Y:S02]  /*1440*/  UIMAD UR30, UR20, UR11, UR30 ;  /* 0x0000000b141e72a4 */ /* 0x000fe4000f8e021e */
[----:B------:R-:W-:Y:S01]  /*1450*/  UIMAD UR31, UR4, UR14, UR10 ;  /* 0x0000000e041f72a4 */ /* 0x000fe2000f8e020a */
[----:B------:R-:W-:Y:S02]  /*1460*/  @!UP0 UMOV UR5, UR6 ;  /* 0x0000000600058c82 */ /* 0x000fe40008000000 */
[----:B------:R-:W-:-:S12]  /*1470*/  UIMAD UR30, UR5, UR20, UR30 ;  /* 0x00000014051e72a4 */ /* 0x000fd8000f8e021e */
.L_x_18:
[----:B------:R-:W-:-:S09]  /*1480*/  UISETP.NE.AND UP0, UPT, UR22, 0x1, UPT ;  /* 0x000000011600788c */ /* 0x000fd2000bf05270 */
[----:B------:R-:W-:Y:S05]  /*1490*/  BRA.U UP0, `(.L_x_19) ;  /* 0x0000000100407547 */ /* 0x000fea000b800000 */
[----:B------:R-:W2:Y:S01]  /*14a0*/  LDCU.128 UR8, c[0x0][0xb10] ;  /* 0x00016200ff0877ac */ /* 0x000ea20008000c00 */
[----:B------:R-:W3:Y:S01]  /*14b0*/  LDCU UR12, c[0x0][0xb0c] ;  /* 0x00016180ff0c77ac */ /* 0x000ee20008000800 */
[----:B------:R-:W4:Y:S01]  /*14c0*/  LDCU UR13, c[0x0][0xb20] ;  /* 0x00016400ff0d77ac */ /* 0x000f220008000800 */
[----:B--2---:R-:W-:Y:S02]  /*14d0*/  UIMAD.WIDE.U32 UR4, UR30, UR8, URZ ;  /* 0x000000081e0472a5 */ /* 0x004fe4000f8e00ff */
[----:B------:R-:W-:Y:S02]  /*14e0*/  UIMAD.WIDE.U32 UR6, UR31, UR11, URZ ;  /* 0x0000000b1f0672a5 */ /* 0x000fe4000f8e00ff */
[----:B---3--:R-:W-:Y:S02]  /*14f0*/  UISETP.NE.AND UP0, UPT, UR12, 0x1, UPT ;  /* 0x000000010c00788c */ /* 0x008fe4000bf05270 */
[----:B------:R-:W-:-:S03]  /*1500*/  USHF.R.U32.HI UR5, URZ, UR9, UR5 ;  /* 0x00000009ff057299 */ /* 0x000fc60008011605 */
[----:B------:R-:W-:Y:S01]  /*1510*/  UMOV UR4, UR7 ;  /* 0x0000000700047c82 */ /* 0x000fe20008000000 */
[----:B------:R-:W-:Y:S02]  /*1520*/  USEL UR5, UR30, UR5, !UP0 ;  /* 0x000000051e057287 */ /* 0x000fe4000c000000 */
[----:B------:R-:W-:Y:S02]  /*1530*/  UISETP.NE.AND UP0, UPT, UR10, 0x1, UPT ;  /* 0x000000010a00788c */ /* 0x000fe4000bf05270 */
[----:B----4-:R-:W-:-:S04]  /*1540*/  USHF.R.U32.HI UR4, URZ, UR13, UR4 ;  /* 0x0000000dff047299 */ /* 0x010fc80008011604 */
[----:B------:R-:W-:-:S04]  /*1550*/  USEL UR4, UR31, UR4, !UP0 ;  /* 0x000000041f047287 */ /* 0x000fc8000c000000 */
[----:B------:R-:W-:Y:S02]  /*1560*/  UIADD3 UR6, UPT, UPT, UR5, -UR4, URZ ;  /* 0x8000000405067290 */ /* 0x000fe4000fffe0ff */
[----:B------:R-:W-:Y:S02]  /*1570*/  UIADD3 UR4, UPT, UPT, -UR5, UR4, URZ ;  /* 0x0000000405047290 */ /* 0x000fe4000fffe1ff */
[----:B------:R-:W-:Y:S02]  /*1580*/  UIMAD UR31, UR6, UR10, UR31 ;  /* 0x0000000a061f72a4 */ /* 0x000fe4000f8e021f */
[----:B------:R-:W-:-:S12]  /*1590*/  UIMAD UR30, UR4, UR12, UR30 ;  /* 0x0000000c041e72a4 */ /* 0x000fd8000f8e021e */
.L_x_19:
[----:B------:R-:W-:Y:S01]  /*15a0*/  UISETP.NE.AND UP0, UPT, UR18, 0x2, UPT ;  /* 0x000000021200788c */ /* 0x000fe2000bf05270 */
[----:B------:R-:W-:Y:S09]  /*15b0*/  BRA.U !UP6, `(.L_x_20) ;  /* 0x000000010e0c7547 */ /* 0x000ff2000b800000 */
[----:B------:R-:W-:Y:S01]  /*15c0*/  UCGABAR_WAIT ;  /* 0x0000000000007dc7 */ /* 0x000fe20008000000 */
[----:B------:R-:W-:Y:S01]  /*15d0*/  CCTL.IVALL ;  /* 0x00000000ff00798f */ /* 0x000fe20002000000 */
[----:B------:R-:W-:Y:S05]  /*15e0*/  BRA `(.L_x_21) ;  /* 0x0000000000047947 */ /* 0x000fea0003800000 */
.L_x_20:
[----:B------:R-:W-:Y:S06]  /*15f0*/  BAR.SYNC.DEFER_BLOCKING 0x0 ;  /* 0x0000000000007b1d */ /* 0x000fec0000010000 */
.L_x_21:
[----:B------:R-:W-:Y:S05]  /*1600*/  BRA.U UP0, `(.L_x_22) ;  /* 0x0000001100c87547 */ /* 0x000fea000b800000 */
[----:B------:R-:W2:Y:S01]  /*1610*/  LDCU UR6, c[0x0][0x38c] ;  /* 0x00007180ff0677ac */ /* 0x000ea20008000800 */
[----:B------:R-:W3:Y:S01]  /*1620*/  S2UR UR7, SR_CgaCtaId ;  /* 0x00000000000779c3 */ /* 0x000ee20000008800 */
[----:B------:R-:W-:Y:S01]  /*1630*/  PLOP3.LUT P1, PT, PT, PT, UP3, 0x80, 0x8 ;  /* 0x000000000008781c */ /* 0x000fe20003f2f038 */
[----:B------:R-:W-:Y:S01]  /*1640*/  IMAD.MOV.U32 R12, RZ, RZ, 0x1 ;  /* 0x00000001ff0c7424 */ /* 0x000fe200078e00ff */
[----:B------:R-:W-:Y:S01]  /*1650*/  UMOV UR13, 0x400 ;  /* 0x00000400000d7882 */ /* 0x000fe20000000000 */
[----:B------:R-:W-:Y:S01]  /*1660*/  UISETP.NE.AND UP1, UPT, UR18, URZ, UPT ;  /* 0x000000ff1200728c */ /* 0x000fe2000bf25270 */
[----:B------:R-:W-:Y:S01]  /*1670*/  ISETP.EQ.OR P2, PT, R0, RZ, P3 ;  /* 0x000000ff0000720c */ /* 0x000fe20001f42670 */
[----:B------:R-:W-:Y:S01]  /*1680*/  USEL UR24, URZ, 0x1, UP5 ;  /* 0x00000001ff187887 */ /* 0x000fe2000a800000 */
[----:B------:R-:W-:Y:S02]  /*1690*/  PLOP3.LUT P1, PT, P1, PT, PT, 0x8, 0x80 ;  /* 0x000000000080781c */ /* 0x000fe40000f2e170 */
[----:B------:R-:W-:Y:S01]  /*16a0*/  CS2R R10, SRZ ;  /* 0x00000000000a7805 */ /* 0x000fe2000001ff00 */
[----:B------:R-:W-:Y:S01]  /*16b0*/  IMAD.MOV.U32 R9, RZ, RZ, RZ ;  /* 0x000000ffff097224 */ /* 0x000fe200078e00ff */
[----:B------:R-:W4:Y:S01]  /*16c0*/  LDCU UR39, c[0x0][0x370] ;  /* 0x00006e00ff2777ac */ /* 0x000f220008000800 */
[----:B------:R-:W-:Y:S01]  /*16d0*/  IMAD.MOV.U32 R8, RZ, RZ, 0x1 ;  /* 0x00000001ff087424 */ /* 0x000fe200078e00ff */
[----:B------:R-:W1:Y:S01]  /*16e0*/  LDCU.64 UR28, c[0x0][0x348] ;  /* 0x00006900ff1c77ac */ /* 0x000e620008000a00 */
[----:B--2---:R-:W-:-:S02]  /*16f0*/  UIADD3 UR5, UPT, UPT, UR6, 0x1f, URZ ;  /* 0x0000001f06057890 */ /* 0x004fc4000fffe0ff */
[----:B------:R-:W-:Y:S02]  /*1700*/  UIADD3 UR44, UPT, UPT, UR6, 0x3e, URZ ;  /* 0x0000003e062c7890 */ /* 0x000fe4000fffe0ff */
[----:B------:R-:W-:Y:S02]  /*1710*/  USHF.R.S32.HI UR4, URZ, 0x1f, UR5 ;  /* 0x0000001fff047899 */ /* 0x000fe40008011405 */
[----:B---3--:R-:W-:Y:S02]  /*1720*/  USHF.L.U32 UR25, UR7, 0xe, URZ ;  /* 0x0000000e07197899 */ /* 0x008fe400080006ff */
[----:B------:R-:W-:Y:S02]  /*1730*/  ULEA.HI UR4, UR4, UR5, URZ, 0x5 ;  /* 0x0000000504047291 */ /* 0x000fe4000f8f28ff */
[----:B------:R-:W-:Y:S02]  /*1740*/  UIADD3 UR5, UPT, UPT, UR6, -0x1, URZ ;  /* 0xffffffff06057890 */ /* 0x000fe4000fffe0ff */
[----:B------:R-:W-:-:S02]  /*1750*/  USHF.R.S32.HI UR41, URZ, 0x5, UR4 ;  /* 0x00000005ff297899 */ /* 0x000fc40008011404 */
[----:B------:R-:W-:Y:S02]  /*1760*/  UISETP.GE.U32.AND UP2, UPT, UR5, -0x3f, UPT ;  /* 0xffffffc10500788c */ /* 0x000fe4000bf46070 */
[----:B------:R-:W-:Y:S02]  /*1770*/  UISETP.LT.U32.AND UP0, UPT, UR41, 0x4, UPT ;  /* 0x000000042900788c */ /* 0x000fe4000bf01070 */
[----:B------:R-:W-:Y:S02]  /*1780*/  USHF.L.U32 UR43, UR7, 0x7, URZ ;  /* 0x00000007072b7899 */ /* 0x000fe400080006ff */
[----:B------:R-:W-:Y:S02]  /*1790*/  USEL UR40, UR41, 0x4, UP0 ;  /* 0x0000000429287887 */ /* 0x000fe40008000000 */
[----:B------:R-:W-:Y:S02]  /*17a0*/  ULOP3.LUT UR25, UR25, 0x4000, URZ, 0xc0, !UPT ;  /* 0x0000400019197892 */ /* 0x000fe4000f8ec0ff */
[----:B------:R-:W-:-:S02]  /*17b0*/  UIADD3 UR21, UPT, UPT, UR40, -0x1, URZ ;  /* 0xffffffff28157890 */ /* 0x000fc4000fffe0ff */
[----:B------:R-:W-:Y:S02]  /*17c0*/  ULEA UR13, UR7, UR13, 0x18 ;  /* 0x0000000d070d7291 */ /* 0x000fe4000f8ec0ff */
[----:B------:R-:W-:Y:S01]  /*17d0*/  @UP2 UIADD3 UR21, UPT, UPT, UR40, URZ, URZ ;  /* 0x000000ff28152290 */ /* 0x000fe2000fffe0ff */
[----:B------:R-:W2:Y:S01]  /*17e0*/  LDCU UR38, c[0x0][0x374] ;  /* 0x00006e80ff2677ac */ /* 0x000ea20008000800 */
[----:B------:R-:W-:Y:S02]  /*17f0*/  ULOP3.LUT UR43, UR43, 0x80, URZ, 0xc0, !UPT ;  /* 0x000000802b2b7892 */ /* 0x000fe4000f8ec0ff */
[----:B------:R-:W-:Y:S02]  /*1800*/  USEL UR24, UR24, 0x2, UP1 ;  /* 0x0000000218187887 */ /* 0x000fe40008800000 */
[----:B------:R-:W-:Y:S02]  /*1810*/  UIADD3 UR25, UPT, UPT, UR13, 0x10800, UR25 ;  /* 0x000108000d197890 */ /* 0x000fe4000fffe019 */
[----:B------:R-:W-:-:S02]  /*1820*/  UIADD3 UR42, UPT, UPT, UR41, -UR40, URZ ;  /* 0x80000028292a7290 */ /* 0x000fc4000fffe0ff */
[----:B------:R-:W-:Y:S01]  /*1830*/  UIADD3 UR21, UPT, UPT, UR21, 0x1, URZ ;  /* 0x0000000115157890 */ /* 0x000fe2000fffe0ff */
[----:B-1--4-:R-:W-:-:S11]  /*1840*/  UMOV UR5, URZ ;  /* 0x000000ff00057c82 */ /* 0x012fd60008000000 */
.L_x_42:
[----:B-1----:R-:W1:Y:S02]  /*1850*/  S2UR UR4, SR_CgaCtaId ;  /* 0x00000000000479c3 */ /* 0x002e640000008800 */
[----:B-1----:R-:W-:-:S09]  /*1860*/  UISETP.NE.AND UP0, UPT, UR4, URZ, UPT ;  /* 0x000000ff0400728c */ /* 0x002fd2000bf05270 */
[----:B------:R-:W-:Y:S05]  /*1870*/  BRA.U UP0, `(.L_x_23) ;  /* 0x0000000100287547 */ /* 0x000fea000b800000 */
[----:B------:R-:W-:Y:S02]  /*1880*/  LEA R0, R9, UR13, 0x3 ;  /* 0x0000000d09007c11 */ /* 0x000fe4000f8e18ff */
[----:B------:R-:W-:-:S04]  /*1890*/  SHF.L.U32 R3, R8, 0x1f, RZ ;  /* 0x0000001f08037819 */ /* 0x000fc800000006ff */
[----:B------:R-:W1:Y:S02]  /*18a0*/  SYNCS.PHASECHK.TRANS64.TRYWAIT P0, [R0+URZ+0x100], R3 ;  /* 0x00010003000075a7 */ /* 0x000e6400080011ff */
[----:B-1----:R-:W-:Y:S05]  /*18b0*/  @!P0 BRA `(.L_x_24) ;  /* 0x0000009c009c8947 */ /* 0x002fea0003800000 */
.L_x_174:
[----:B------:R3:W-:Y:S01]  /*18c0*/  SYNCS.ARRIVE.TRANS64.A1T0 RZ, [R0+URZ+0xf0], RZ ;  /* 0x0000f0ff00ff79a7 */ /* 0x0007e200081000ff */
[----:B------:R-:W-:-:S05]  /*18d0*/  VIADD R9, R9, 0x1 ;  /* 0x0000000109097836 */ /* 0x000fca0000000000 */
[----:B------:R-:W-:-:S04]  /*18e0*/  ISETP.NE.AND P0, PT, R9, 0x2, PT ;  /* 0x000000020900780c */ /* 0x000fc80003f05270 */
[----:B-1----:R-:W-:Y:S02]  /*18f0*/  SEL R3, RZ, 0x1, P0 ;  /* 0x00000001ff037807 */ /* 0x002fe40000000000 */
[----:B------:R-:W-:Y:S02]  /*1900*/  SEL R9, R9, RZ, P0 ;  /* 0x000000ff09097207 */ /* 0x000fe40000000000 */
[----:B------:R-:W-:-:S07]  /*1910*/  LOP3.LUT R8, R8, R3, RZ, 0x3c, !PT ;  /* 0x0000000308087212 */ /* 0x000fce00078e3cff */
.L_x_23:
[----:B------:R-:W-:Y:S01]  /*1920*/  ULEA UR4, UR5, UR13, 0x3 ;  /* 0x0000000d05047291 */ /* 0x000fe2000f8e18ff */
[----:B---3--:R-:W-:Y:S01]  /*1930*/  SHF.L.U32 R0, R12, 0x1f, RZ ;  /* 0x0000001f0c007819 */ /* 0x008fe200000006ff */
[----:B------:R-:W-:Y:S02]  /*1940*/  UISETP.GE.U32.AND UP0, UPT, UR44, 0x3f, UPT ;  /* 0x0000003f2c00788c */ /* 0x000fe4000bf06070 */
[----:B------:R-:W-:Y:S02]  /*1950*/  USHF.L.U32 UR35, UR30, 0x6, URZ ;  /* 0x000000061e237899 */ /* 0x000fe400080006ff */
[----:B------:R-:W-:Y:S01]  /*1960*/  ULEA UR19, UR31, UR43, 0x8 ;  /* 0x0000002b1f137291 */ /* 0x000fe2000f8e40ff */
[----:B------:R-:W-:Y:S02]  /*1970*/  UMOV UR6, URZ ;  /* 0x000000ff00067c82 */ /* 0x000fe40008000000 */
[----:B------:R1:W3:Y:S02]  /*1980*/  SYNCS.PHASECHK.TRANS64.TRYWAIT P0, [UR4+0x20], R0 ;  /* 0x00002000ff0075a7 */ /* 0x0002e40008001104 */
[----:B------:R-:W-:Y:S07]  /*1990*/  BRA.U !UP0, `(.L_x_25) ;  /* 0x0000000108b87547 */ /* 0x000fee000b800000 */
[----:B------:R-:W-:Y:S01]  /*19a0*/  UMOV UR10, URZ ;  /* 0x000000ff000a7c82 */ /* 0x000fe20008000000 */
[----:B------:R-:W-:-:S05]  /*19b0*/  UMOV UR4, UR5 ;  /* 0x0000000500047c82 */ /* 0x000fca0008000000 */
.L_x_31:
[----:B------:R-:W-:Y:S01]  /*19c0*/  ULEA UR33, UR4, UR13, 0x3 ;  /* 0x0000000d04217291 */ /* 0x000fe2000f8e18ff */
[----:B---3--:R-:W-:Y:S01]  /*19d0*/  @!P3 MOV R2, 0xa000 ;  /* 0x0000a0000002b802 */ /* 0x008fe20000000f00 */
[----:B-1-34-:R-:W-:Y:S10]  /*19e0*/  @P0 BRA `(.L_x_26) ;  /* 0x00000000000c0947 */ /* 0x01aff40003800000 */
[----:B------:R-:W-:-:S04]  /*19f0*/  SHF.L.U32 R3, R12, 0x1f, RZ ;  /* 0x0000001f0c037819 */ /* 0x000fc800000006ff */
[----:B------:R-:W3:Y:S02]  /*1a00*/  SYNCS.PHASECHK.TRANS64.TRYWAIT P0, [UR33+0x20], R3 ;  /* 0x00002003ff0075a7 */ /* 0x000ee40008001121 */
[----:B---3--:R-:W-:Y:S05]  /*1a10*/  @!P0 BRA `(.L_x_27) ;  /* 0x0000009c00588947 */ /* 0x008fea0003800000 */
.L_x_26:
[----:B------:R3:W-:Y:S01]  /*1a20*/  @!P3 SYNCS.ARRIVE.TRANS64 RZ, [UR33], R2 ;  /* 0x00000002ffffb9a7 */ /* 0x0007e20008000021 */
[----:B------:R-:W-:-:S04]  /*1a30*/  ULOP3.LUT UR5, UR24, 0x2, URZ, 0xfc, !UPT ;  /* 0x0000000218057892 */ /* 0x000fc8000f8efcff */
[----:B------:R-:W-:-:S09]  /*1a40*/  UISETP.NE.AND UP0, UPT, UR5, 0x2, UPT ;  /* 0x000000020500788c */ /* 0x000fd2000bf05270 */
[----:B------:R-:W-:Y:S05]  /*1a50*/  BRA.U UP0, `(.L_x_28) ;  /* 0x0000000100047547 */ /* 0x000fea000b800000 */
[----:B--2---:R-:W-:Y:S05]  /*1a60*/  BPT.TRAP 0x1 ;  /* 0x000000040000795c */ /* 0x004fea0000300000 */
.L_x_28:
[----:B------:R-:W-:Y:S04]  /*1a70*/  BSSY.RECONVERGENT B0, `(.L_x_29) ;  /* 0x0000003000007945 */ /* 0x000fe80003800200 */
[----:B------:R-:W-:Y:S05]  /*1a80*/  @P2 BRA `(.L_x_30) ;  /* 0x0000000000042947 */ /* 0x000fea0003800000 */
[----:B--2---:R-:W-:Y:S05]  /*1a90*/  BPT.TRAP 0x1 ;  /* 0x000000040000795c */ /* 0x004fea0000300000 */
.L_x_30:
[----:B--2---:R-:W-:Y:S05]  /*1aa0*/  BSYNC.RECONVERGENT B0 ;  /* 0x0000000000007941 */ /* 0x004fea0003800200 */
.L_x_29:
[----:B------:R-:W-:Y:S02]  /*1ab0*/  UIADD3 UR5, UPT, UPT, UR4, 0x1, URZ ;  /* 0x0000000104057890 */ /* 0x000fe4000fffe0ff */
[----:B------:R-:W-:Y:S02]  /*1ac0*/  USHF.L.U32 UR34, UR10, 0x5, URZ ;  /* 0x000000050a227899 */ /* 0x000fe400080006ff */
[----:B------:R-:W-:Y:S02]  /*1ad0*/  UISETP.NE.AND UP0, UPT, UR5, 0x4, UPT ;  /* 0x000000040500788c */ /* 0x000fe4000bf05270 */
[----:B------:R-:W-:Y:S02]  /*1ae0*/  UIADD3 UR10, UPT, UPT, UR10, 0x1, URZ ;  /* 0x000000010a0a7890 */ /* 0x000fe4000fffe0ff */
[----:B------:R-:W-:Y:S02]  /*1af0*/  USEL UR7, URZ, 0x1, UP0 ;  /* 0x00000001ff077887 */ /* 0x000fe40008000000 */
[----:B------:R-:W-:-:S02]  /*1b00*/  USEL UR5, UR5, URZ, UP0 ;  /* 0x000000ff05057287 */ /* 0x000fc40008000000 */
[----:B------:R-:W-:Y:S02]  /*1b10*/  ULEA UR32, UR4, UR13, 0xd ;  /* 0x0000000d04207291 */ /* 0x000fe4000f8e68ff */
[----:B------:R-:W-:Y:S01]  /*1b20*/  ULEA UR6, UR5, UR13, 0x3 ;  /* 0x0000000d05067291 */ /* 0x000fe2000f8e18ff */
[----:B------:R-:W-:Y:S01]  /*1b30*/  LOP3.LUT R12, R12, UR7, RZ, 0x3c, !PT ;  /* 0x000000070c0c7c12 */ /* 0x000fe2000f8e3cff */
[----:B------:R-:W-:Y:S02]  /*1b40*/  UIADD3 UR8, UP1, UPT, UR28, 0x80, URZ ;  /* 0x000000801c087890 */ /* 0x000fe4000ff3e0ff */
[----:B------:R-:W-:Y:S01]  /*1b50*/  UIADD3 UR32, UPT, UPT, UR32, 0x8800, URZ ;  /* 0x0000880020207890 */ /* 0x000fe2000fffe0ff */
[----:B-1----:R-:W-:Y:S01]  /*1b60*/  SHF.L.U32 R0, R12, 0x1f, RZ ;  /* 0x0000001f0c007819 */ /* 0x002fe200000006ff */
[----:B------:R-:W-:Y:S02]  /*1b70*/  UIADD3.X UR9, UPT, UPT, URZ, UR29, URZ, UP1, !UPT ;  /* 0x0000001dff097290 */ /* 0x000fe40008ffe4ff */
[----:B------:R-:W-:Y:S01]  /*1b80*/  ULEA UR16, UR4, UR25, 0xf ;  /* 0x0000001904107291 */ /* 0x000fe2000f8e78ff */
[----:B------:R4:W1:Y:S01]  /*1b90*/  SYNCS.PHASECHK.TRANS64.TRYWAIT P0, [UR6+0x20], R0 ;  /* 0x00002000ff0075a7 */ /* 0x0008620008001106 */
[----:B------:R-:W-:Y:S01]  /*1ba0*/  UIADD3 UR6, UP0, UPT, UR28, 0x180, URZ ;  /* 0x000001801c067890 */ /* 0x000fe2000ff1e0ff */
[----:B------:R-:W-:Y:S01]  /*1bb0*/  UMOV UR14, 0x0 ;  /* 0x00000000000e7882 */ /* 0x000fe20000000000 */
[----:B------:R-:W-:-:S02]  /*1bc0*/  UMOV UR15, 0x10000000 ;  /* 0x10000000000f7882 */ /* 0x000fc40000000000 */
[----:B------:R-:W-:Y:S01]  /*1bd0*/  UIADD3.X UR7, UPT, UPT, URZ, UR29, URZ, UP0, !UPT ;  /* 0x0000001dff077290 */ /* 0x000fe200087fe4ff */
[----:B------:R-:W-:Y:S01]  /*1be0*/  UTMALDG.3D [UR32], [UR8], desc[UR14] ;  /* 0x00000e20080075b4 */ /* 0x000fe20008011000 */
[----:B------:R-:W-:Y:S01]  /*1bf0*/  UISETP.NE.AND UP0, UPT, UR10, UR21, UPT ;  /* 0x000000150a00728c */ /* 0x000fe2000bf05270 */
[----:B------:R-:W-:Y:S01]  /*1c00*/  UMOV UR4, 0x30000 ;  /* 0x0003000000047882 */ /* 0x000fe20000000000 */
[----:B------:R-:W-:Y:S01]  /*1c10*/  UMOV UR20, UR36 ;  /* 0x0000002400147c82 */ /* 0x000fe20008000000 */
[----:B------:R-:W-:Y:S01]  /*1c20*/  UMOV UR17, UR33 ;  /* 0x0000002100117c82 */ /* 0x000fe20008000000 */
[----:B------:R-:W-:-:S03]  /*1c30*/  UMOV UR18, UR34 ;  /* 0x0000002200127c82 */ /* 0x000fc60008000000 */
[----:B------:R2:W-:Y:S02]  /*1c40*/  UTMALDG.3D.MULTICAST [UR16], [UR6], UR4, desc[UR14] ;  /* 0x00000e10060073b4 */ /* 0x0005e40008011804 */
[----:B--2---:R-:W-:Y:S01]  /*1c50*/  UMOV UR6, UR21 ;  /* 0x0000001500067c82 */ /* 0x004fe20008000000 */
[----:B------:R-:W-:Y:S01]  /*1c60*/  UMOV UR4, UR5 ;  /* 0x0000000500047c82 */ /* 0x000fe20008000000 */
[----:B------:R-:W-:Y:S05]  /*1c70*/  BRA.U UP0, `(.L_x_31) ;  /* 0xfffffffd00507547 */ /* 0x000fea000b83ffff */
.L_x_25:
[----:B------:R-:W-:Y:S01]  /*1c80*/  ULEA UR4, UR5, UR13, 0x3 ;  /* 0x0000000d05047291 */ /* 0x000fe2000f8e18ff */
[----:B-1--4-:R-:W-:Y:S01]  /*1c90*/  SHF.L.U32 R0, R12, 0x1f, RZ ;  /* 0x0000001f0c007819 */ /* 0x012fe200000006ff */
[----:B------:R-:W-:Y:S01]  /*1ca0*/  @!P1 SYNCS.ARRIVE.TRANS64.A1T0 RZ, [UR13+0x88], RZ ;  /* 0x000088ffffff99a7 */ /* 0x000fe2000810000d */
[----:B------:R-:W-:-:S06]  /*1cb0*/  UISETP.GT.AND UP0, UPT, UR41, UR40, UPT ;  /* 0x000000282900728c */ /* 0x000fcc000bf04270 */
[----:B---3--:R1:W3:Y:S03]  /*1cc0*/  SYNCS.PHASECHK.TRANS64.TRYWAIT P0, [UR4+0x20], R0 ;  /* 0x00002000ff0075a7 */ /* 0x0082e60008001104 */
[----:B------:R-:W-:Y:S05]  /*1cd0*/  BRA.U !UP0, `(.L_x_32) ;  /* 0x0000000108bc7547 */ /* 0x000fea000b800000 */
[----:B------:R-:W-:Y:S01]  /*1ce0*/  UIADD3 UR26, UPT, UPT, UR42, UR6, URZ ;  /* 0x000000062a1a7290 */ /* 0x000fe2000fffe0ff */
[----:B------:R-:W-:-:S11]  /*1cf0*/  UMOV UR4, UR5 ;  /* 0x0000000500047c82 */ /* 0x000fd60008000000 */
.L_x_38:
[----:B------:R-:W-:Y:S01]  /*1d00*/  ULEA UR9, UR4, UR13, 0x3 ;  /* 0x0000000d04097291 */ /* 0x000fe2000f8e18ff */
[----:B---3--:R-:W-:Y:S01]  /*1d10*/  @!P3 MOV R2, 0xa000 ;  /* 0x0000a0000002b802 */ /* 0x008fe20000000f00 */
[----:B-1-3--:R-:W-:Y:S10]  /*1d20*/  @P0 BRA `(.L_x_33) ;  /* 0x00000000000c0947 */ /* 0x00aff40003800000 */
[----:B------:R-:W-:-:S04]  /*1d30*/  SHF.L.U32 R3, R12, 0x1f, RZ ;  /* 0x0000001f0c037819 */ /* 0x000fc800000006ff */
[----:B------:R-:W3:Y:S02]  /*1d40*/  SYNCS.PHASECHK.TRANS64.TRYWAIT P0, [UR9+0x20], R3 ;  /* 0x00002003ff0075a7 */ /* 0x000ee40008001109 */
[----:B---3--:R-:W-:Y:S05]  /*1d50*/  @!P0 BRA `(.L_x_34) ;  /* 0x0000009800a08947 */ /* 0x008fea0003800000 */
.L_x_33:
[----:B------:R3:W-:Y:S01]  /*1d60*/  @!P3 SYNCS.ARRIVE.TRANS64 RZ, [UR9], R2 ;  /* 0x00000002ffffb9a7 */ /* 0x0007e20008000009 */
[----:B------:R-:W-:-:S04]  /*1d70*/  ULOP3.LUT UR5, UR24, 0x2, URZ, 0xfc, !UPT ;  /* 0x0000000218057892 */ /* 0x000fc8000f8efcff */
[----:B------:R-:W-:-:S09]  /*1d80*/  UISETP.NE.AND UP0, UPT, UR5, 0x2, UPT ;  /* 0x000000020500788c */ /* 0x000fd2000bf05270 */
[----:B------:R-:W-:Y:S05]  /*1d90*/  BRA.U UP0, `(.L_x_35) ;  /* 0x0000000100047547 */ /* 0x000fea000b800000 */
[----:B--2---:R-:W-:Y:S05]  /*1da0*/  BPT.TRAP 0x1 ;  /* 0x000000040000795c */ /* 0x004fea0000300000 */
.L_x_35:
[----:B------:R-:W-:Y:S04]  /*1db0*/  BSSY.RECONVERGENT B0, `(.L_x_36) ;  /* 0x0000003000007945 */ /* 0x000fe80003800200 */
[----:B------:R-:W-:Y:S05]  /*1dc0*/  @P2 BRA `(.L_x_37) ;  /* 0x0000000000042947 */ /* 0x000fea0003800000 */
[----:B--2---:R-:W-:Y:S05]  /*1dd0*/  BPT.TRAP 0x1 ;  /* 0x000000040000795c */ /* 0x004fea0000300000 */
.L_x_37:
[----:B--2---:R-:W-:Y:S05]  /*1de0*/  BSYNC.RECONVERGENT B0 ;  /* 0x0000000000007941 */ /* 0x004fea0003800200 */
.L_x_36:
[----:B------:R-:W-:Y:S02]  /*1df0*/  UIADD3 UR5, UPT, UPT, UR4, 0x1, URZ ;  /* 0x0000000104057890 */ /* 0x000fe4000fffe0ff */
[----:B------:R-:W-:Y:S02]  /*1e00*/  UIADD3 UR14, UP1, UPT, UR28, 0x80, URZ ;  /* 0x000000801c0e7890 */ /* 0x000fe4000ff3e0ff */
[----:B------:R-:W-:Y:S02]  /*1e10*/  UISETP.NE.AND UP0, UPT, UR5, 0x4, UPT ;  /* 0x000000040500788c */ /* 0x000fe4000bf05270 */
[----:B------:R-:W-:Y:S02]  /*1e20*/  USHF.L.U32 UR10, UR6, 0x5, URZ ;  /* 0x00000005060a7899 */ /* 0x000fe400080006ff */
[----:B------:R-:W-:Y:S02]  /*1e30*/  USEL UR8, URZ, 0x1, UP0 ;  /* 0x00000001ff087887 */ /* 0x000fe40008000000 */
[----:B------:R-:W-:-:S02]  /*1e40*/  USEL UR5, UR5, URZ, UP0 ;  /* 0x000000ff05057287 */ /* 0x000fc40008000000 */
[----:B------:R-:W-:Y:S02]  /*1e50*/  UIADD3 UR22, UP0, UPT, UR28, 0x180, URZ ;  /* 0x000001801c167890 */ /* 0x000fe4000ff1e0ff */
[----:B------:R-:W-:Y:S01]  /*1e60*/  LOP3.LUT R12, R12, UR8, RZ, 0x3c, !PT ;  /* 0x000000080c0c7c12 */ /* 0x000fe2000f8e3cff */
[----:B------:R-:W-:Y:S02]  /*1e70*/  ULEA UR8, UR4, UR13, 0xd ;  /* 0x0000000d04087291 */ /* 0x000fe4000f8e68ff */
[----:B------:R-:W-:Y:S01]  /*1e80*/  ULEA UR7, UR5, UR13, 0x3 ;  /* 0x0000000d05077291 */ /* 0x000fe2000f8e18ff */
[----:B-1----:R-:W-:Y:S01]  /*1e90*/  SHF.L.U32 R0, R12, 0x1f, RZ ;  /* 0x0000001f0c007819 */ /* 0x002fe200000006ff */
[----:B------:R-:W-:Y:S02]  /*1ea0*/  UIADD3 UR8, UPT, UPT, UR8, 0x8800, URZ ;  /* 0x0000880008087890 */ /* 0x000fe4000fffe0ff */
[----:B------:R-:W-:Y:S02]  /*1eb0*/  UIADD3.X UR15, UPT, UPT, URZ, UR29, URZ, UP1, !UPT ;  /* 0x0000001dff0f7290 */ /* 0x000fe40008ffe4ff */
[----:B------:R-:W-:-:S02]  /*1ec0*/  ULEA UR16, UR4, UR25, 0xf ;  /* 0x0000001904107291 */ /* 0x000fc4000f8e78ff */
[----:B------:R-:W-:Y:S01]  /*1ed0*/  UIADD3.X UR23, UPT, UPT, URZ, UR29, URZ, UP0, !UPT ;  /* 0x0000001dff177290 */ /* 0x000fe200087fe4ff */
[----:B------:R4:W1:Y:S01]  /*1ee0*/  SYNCS.PHASECHK.TRANS64.TRYWAIT P0, [UR7+0x20], R0 ;  /* 0x00002000ff0075a7 */ /* 0x0008620008001107 */
[----:B------:R-:W-:Y:S01]  /*1ef0*/  UMOV UR30, 0x0 ;  /* 0x00000000001e7882 */ /* 0x000fe20000000000 */
[----:B------:R-:W-:Y:S01]  /*1f00*/  UMOV UR31, 0x10000000 ;  /* 0x10000000001f7882 */ /* 0x000fe20000000000 */
[----:B------:R-:W-:Y:S01]  /*1f10*/  UMOV UR11, UR35 ;  /* 0x00000023000b7c82 */ /* 0x000fe20008000000 */
[----:B------:R-:W-:Y:S01]  /*1f20*/  UMOV UR12, UR36 ;  /* 0x00000024000c7c82 */ /* 0x000fe20008000000 */
[----:B------:R-:W-:Y:S01]  /*1f30*/  UMOV UR7, 0x30000 ;  /* 0x0003000000077882 */ /* 0x000fe20000000000 */
[----:B------:R-:W-:Y:S01]  /*1f40*/  UMOV UR20, UR36 ;  /* 0x0000002400147c82 */ /* 0x000fe20008000000 */
[----:B------:R-:W-:Y:S01]  /*1f50*/  UMOV UR17, UR9 ;  /* 0x0000000900117c82 */ /* 0x000fe20008000000 */
[----:B------:R-:W-:Y:S01]  /*1f60*/  UMOV UR18, UR10 ;  /* 0x0000000a00127c82 */ /* 0x000fe20008000000 */
[----:B------:R4:W-:Y:S01]  /*1f70*/  UTMALDG.3D [UR8], [UR14], desc[UR30] ;  /* 0x00001e080e0075b4 */ /* 0x0009e20008011000 */
[----:B------:R-:W-:Y:S01]  /*1f80*/  UIADD3 UR6, UPT, UPT, UR6, 0x1, URZ ;  /* 0x0000000106067890 */ /* 0x000fe2000fffe0ff */
[----:B------:R-:W-:-:S03]  /*1f90*/  UMOV UR4, UR5 ;  /* 0x0000000500047c82 */ /* 0x000fc60008000000 */
[----:B------:R-:W-:Y:S01]  /*1fa0*/  UISETP.NE.AND UP0, UPT, UR6, UR26, UPT ;  /* 0x0000001a0600728c */ /* 0x000fe2000bf05270 */
[----:B------:R4:W-:Y:S08]  /*1fb0*/  UTMALDG.3D.MULTICAST [UR16], [UR22], UR7, desc[UR30] ;  /* 0x00001e10160073b4 */ /* 0x0009f00008011807 */
[----:B----4-:R-:W-:Y:S05]  /*1fc0*/  BRA.U UP0, `(.L_x_38) ;  /* 0xfffffffd004c7547 */ /* 0x010fea000b83ffff */
.L_x_32:
[C---:B------:R-:W-:Y:S01]  /*1fd0*/  LEA R3, R11.reuse, UR13, 0x3 ;  /* 0x0000000d0b037c11 */ /* 0x040fe2000f8e18ff */
[----:B------:R-:W-:Y:S01]  /*1fe0*/  NOP ;  /* 0x0000000000007918 */ /* 0x000fe20000000000 */
[----:B-1----:R-:W-:Y:S02]  /*1ff0*/  SHF.L.U32 R0, R10, 0x1f, RZ ;  /* 0x0000001f0a007819 */ /* 0x002fe400000006ff */
[----:B------:R-:W-:Y:S02]  /*2000*/  LEA R5, R11, UR13, 0x4 ;  /* 0x0000000d0b057c11 */ /* 0x000fe4000f8e20ff */
[----:B---3--:R-:W1:Y:S02]  /*2010*/  SYNCS.PHASECHK.TRANS64.TRYWAIT P0, [R3+URZ+0x90], R0 ;  /* 0x00009000030075a7 */ /* 0x008e6400080011ff */
[----:B-1----:R-:W-:Y:S05]  /*2020*/  @!P0 BRA `(.L_x_39) ;  /* 0x0000009800048947 */ /* 0x002fea0003800000 */
.L_x_177:
[----:B------:R-:W3:Y:S01]  /*2030*/  LDS.128 R4, [R5+0x120] ;  /* 0x0001200005047984 */ /* 0x000ee20000000c00 */
[----:B------:R-:W-:Y:S01]  /*2040*/  UISETP.GE.AND UP0, UPT, UR45, 0x1, UPT ;  /* 0x000000012d00788c */ /* 0x000fe2000bf06270 */
[----:B------:R-:W-:Y:S01]  /*2050*/  @!PT LDS RZ, [RZ] ;  /* 0x00000000fffff984 */ /* 0x000fe20000000800 */
[----:B------:R-:W-:Y:S01]  /*2060*/  @!PT LDS RZ, [RZ] ;  /* 0x00000000fffff984 */ /* 0x000fe20000000800 */
[----:B------:R-:W-:Y:S01]  /*2070*/  @!PT LDS RZ, [RZ] ;  /* 0x00000000fffff984 */ /* 0x000fe20000000800 */
[----:B------:R-:W-:Y:S01]  /*2080*/  @!PT LDS RZ, [RZ] ;  /* 0x00000000fffff984 */ /* 0x000fe20000000800 */
[----:B------:R4:W-:Y:S06]  /*2090*/  MEMBAR.ALL.CTA ;  /* 0x0000000000007992 */ /* 0x0009ec0000008000 */
[----:B----4-:R-:W4:Y:S01]  /*20a0*/  FENCE.VIEW.ASYNC.S ;  /* 0x00000000000073c6 */ /* 0x010f220000000000 */
[----:B---3--:R-:W-:-:S13]  /*20b0*/  LOP3.LUT P0, RZ, R6, 0x1, RZ, 0xc0, !PT ;  /* 0x0000000106ff7812 */ /* 0x008fda000780c0ff */
[----:B----4-:R-:W-:Y:S01]  /*20c0*/  VOTEU.ANY UP1, P0 ;  /* 0x0000000000ff7886 */ /* 0x010fe20000020100 */
[----:B------:R-:W-:-:S13]  /*20d0*/  PLOP3.LUT P0, PT, PT, PT, UP1, 0x80, 0x8 ;  /* 0x000000000008781c */ /* 0x000fda0003f0f018 */
[----:B-1----:R-:W-:Y:S02]  /*20e0*/  @P0 LOP3.LUT R0, R5, 0xffff, RZ, 0xc0, !PT ;  /* 0x0000ffff05000812 */ /* 0x002fe400078ec0ff */
[----:B------:R-:W-:Y:S02]  /*20f0*/  @P0 MOV R2, R4 ;  /* 0x0000000400020202 */ /* 0x000fe40000000f00 */
[----:B------:R-:W-:Y:S01]  /*2100*/  @P0 R2UR UR6, R0 ;  /* 0x00000000000602ca */ /* 0x000fe200000e0000 */
[----:B------:R-:W-:Y:S01]  /*2110*/  VIADD R0, R3, 0xa0 ;  /* 0x000000a003007836 */ /* 0x000fe20000000000 */
[----:B------:R-:W-:Y:S02]  /*2120*/  @P0 SHF.R.U32.HI R4, RZ, 0x10, R5 ;  /* 0x00000010ff040819 */ /* 0x000fe40000011605 */
[----:B------:R-:W-:Y:S02]  /*2130*/  @P0 R2UR UR7, R2 ;  /* 0x00000000020702ca */ /* 0x000fe400000e0000 */
[----:B------:R-:W-:-:S02]  /*2140*/  PRMT R0, RZ, 0x654, R0 ;  /* 0x00000654ff007816 */ /* 0x000fc40000000000 */
[----:B------:R-:W-:Y:S02]  /*2150*/  @P0 R2UR UR4, R4 ;  /* 0x00000000040402ca */ /* 0x000fe400000e0000 */
[----:B------:R1:W-:Y:S03]  /*2160*/  SYNCS.ARRIVE.TRANS64.RED.A1T0 RZ, [R0+URZ], RZ ;  /* 0x000000ff00ff79a7 */ /* 0x0003e600081004ff */
[----:B------:R-:W-:-:S04]  /*2170*/  @UP1 UMOV UR27, UR6 ;  /* 0x00000006001b1c82 */ /* 0x000fc80008000000 */
[----:B------:R-:W-:-:S04]  /*2180*/  @UP1 UMOV UR37, UR7 ;  /* 0x0000000700251c82 */ /* 0x000fc80008000000 */
[----:B------:R-:W-:Y:S01]  /*2190*/  @UP1 UMOV UR36, UR4 ;  /* 0x0000000400241c82 */ /* 0x000fe20008000000 */
[----:B------:R-:W-:Y:S05]  /*21a0*/  BRA.U !UP0, `(.L_x_40) ;  /* 0x0000000108d47547 */ /* 0x000fea000b800000 */
[----:B------:R-:W2:Y:S01]  /*21b0*/  LDCU.128 UR16, c[0x0][0xb10] ;  /* 0x00016200ff1077ac */ /* 0x000ea20008000c00 */
[----:B------:R-:W3:Y:S01]  /*21c0*/  LDCU UR12, c[0x0][0xb20] ;  /* 0x00016400ff0c77ac */ /* 0x000ee20008000800 */
[----:B------:R-:W4:Y:S01]  /*21d0*/  LDCU UR20, c[0x0][0xb0c] ;  /* 0x00016180ff1477ac */ /* 0x000f220008000800 */
[----:B------:R-:W1:Y:S01]  /*21e0*/  LDCU.64 UR8, c[0x0][0xb28] ;  /* 0x00016500ff0877ac */ /* 0x000e620008000a00 */
[----:B------:R-:W-:Y:S02]  /*21f0*/  UISETP.NE.AND UP3, UPT, UR45, 0x1, UPT ;  /* 0x000000012d00788c */ /* 0x000fe4000bf65270 */
[----:B--2---:R-:W-:Y:S02]  /*2200*/  UIMAD.WIDE.U32 UR10, UR38, UR19, URZ ;  /* 0x00000013260a72a5 */ /* 0x004fe4000f8e00ff */
[----:B------:R-:W-:Y:S02]  /*2210*/  UIMAD.WIDE.U32 UR6, UR39, UR16, URZ ;  /* 0x00000010270672a5 */ /* 0x000fe4000f8e00ff */
[----:B------:R-:W-:-:S02]  /*2220*/  UISETP.NE.AND UP0, UPT, UR18, 0x1, UPT ;  /* 0x000000011200788c */ /* 0x000fc4000bf05270 */
[----:B------:R-:W-:Y:S01]  /*2230*/  UIMAD.WIDE.U32 UR22, UR27, UR19, URZ ;  /* 0x000000131b1672a5 */ /* 0x000fe2000f8e00ff */
[----:B------:R-:W-:Y:S02]  /*2240*/  UMOV UR10, UR11 ;  /* 0x0000000b000a7c82 */ /* 0x000fe40008000000 */
[----:B------:R-:W-:Y:S01]  /*2250*/  UMOV UR6, UR7 ;  /* 0x0000000700067c82 */ /* 0x000fe20008000000 */
[----:B---3--:R-:W-:Y:S02]  /*2260*/  USHF.R.U32.HI UR10, URZ, UR12, UR10 ;  /* 0x0000000cff0a7299 */ /* 0x008fe4000801160a */
[----:B------:R-:W-:Y:S02]  /*2270*/  USHF.R.U32.HI UR7, URZ, UR17, UR6 ;  /* 0x00000011ff077299 */ /* 0x000fe40008011606 */
[----:B----4-:R-:W-:Y:S02]  /*2280*/  UISETP.NE.AND UP2, UPT, UR20, 0x1, UPT ;  /* 0x000000011400788c */ /* 0x010fe4000bf45270 */
[----:B------:R-:W-:-:S02]  /*2290*/  USEL UR6, UR38, UR10, !UP0 ;  /* 0x0000000a26067287 */ /* 0x000fc4000c000000 */
[----:B------:R-:W-:Y:S02]  /*22a0*/  USEL UR7, UR39, UR7, !UP2 ;  /* 0x0000000727077287 */ /* 0x000fe4000d000000 */
[----:B-1----:R-:W-:Y:S01]  /*22b0*/  UIMAD.WIDE.U32 UR10, UR6, UR8, URZ ;  /* 0x00000008060a72a5 */ /* 0x002fe2000f8e00ff */
[----:B------:R-:W-:Y:S01]  /*22c0*/  UMOV UR4, UR23 ;  /* 0x0000001700047c82 */ /* 0x000fe20008000000 */
[----:B------:R-:W-:Y:S02]  /*22d0*/  UIMAD.WIDE.U32 UR14, UR37, UR16, URZ ;  /* 0x00000010250e72a5 */ /* 0x000fe4000f8e00ff */
[----:B------:R-:W-:-:S03]  /*22e0*/  UIMAD.WIDE.U32 UR22, UR7, UR8, URZ ;  /* 0x00000008071672a5 */ /* 0x000fc6000f8e00ff */
[----:B------:R-:W-:Y:S01]  /*22f0*/  UMOV UR10, UR11 ;  /* 0x0000000b000a7c82 */ /* 0x000fe20008000000 */
[----:B------:R-:W-:Y:S02]  /*2300*/  USHF.R.U32.HI UR4, URZ, UR12, UR4 ;  /* 0x0000000cff047299 */ /* 0x000fe40008011604 */
[----:B------:R-:W-:Y:S01]  /*2310*/  @UP3 USHF.R.U32.HI UR6, URZ, UR9, UR10 ;  /* 0x00000009ff063299 */ /* 0x000fe2000801160a */
[----:B------:R-:W-:Y:S01]  /*2320*/  UMOV UR14, UR15 ;  /* 0x0000000f000e7c82 */ /* 0x000fe20008000000 */
[----:B------:R-:W-:Y:S01]  /*2330*/  UMOV UR22, UR23 ;  /* 0x0000001700167c82 */ /* 0x000fe20008000000 */
[----:B------:R-:W-:Y:S02]  /*2340*/  USHF.R.U32.HI UR17, URZ, UR17, UR14 ;  /* 0x00000011ff117299 */ /* 0x000fe4000801160e */
[----:B------:R-:W-:Y:S02]  /*2350*/  USEL UR4, UR27, UR4, !UP0 ;  /* 0x000000041b047287 */ /* 0x000fe4000c000000 */
[----:B------:R-:W-:-:S02]  /*2360*/  @UP3 USHF.R.U32.HI UR7, URZ, UR9, UR22 ;  /* 0x00000009ff073299 */ /* 0x000fc40008011616 */
[----:B------:R-:W-:Y:S02]  /*2370*/  UIMAD UR10, UR45, UR6, URZ ;  /* 0x000000062d0a72a4 */ /* 0x000fe4000f8e02ff */
[----:B------:R-:W-:Y:S02]  /*2380*/  USEL UR6, UR37, UR17, !UP2 ;  /* 0x0000001125067287 */ /* 0x000fe4000d000000 */
[----:B------:R-:W-:Y:S02]  /*2390*/  UIMAD UR12, UR45, UR7, URZ ;  /* 0x000000072d0c72a4 */ /* 0x000fe4000f8e02ff */
[----:B------:R-:W-:Y:S02]  /*23a0*/  UISETP.GE.AND UP0, UPT, UR4, UR10, UPT ;  /* 0x0000000a0400728c */ /* 0x000fe4000bf06270 */
[----:B------:R-:W-:Y:S02]  /*23b0*/  UIMAD.WIDE.U32 UR10, UR4, UR8, URZ ;  /* 0x00000008040a72a5 */ /* 0x000fe4000f8e00ff */
[----:B------:R-:W-:-:S02]  /*23c0*/  UISETP.GE.OR UP0, UPT, UR6, UR12, UP0 ;  /* 0x0000000c0600728c */ /* 0x000fc40008706670 */
[----:B------:R-:W-:Y:S02]  /*23d0*/  UIMAD.WIDE.U32 UR14, UR6, UR8, URZ ;  /* 0x00000008060e72a5 */ /* 0x000fe4000f8e00ff */
[----:B------:R-:W-:Y:S01]  /*23e0*/  UIADD3 UR12, UPT, UPT, -UR6, URZ, URZ ;  /* 0x000000ff060c7290 */ /* 0x000fe2000fffe1ff */
[----:B------:R-:W-:Y:S01]  /*23f0*/  UMOV UR10, UR11 ;  /* 0x0000000b000a7c82 */ /* 0x000fe20008000000 */
[----:B------:R-:W-:Y:S02]  /*2400*/  UIADD3 UR11, UPT, UPT, -UR4, URZ, URZ ;  /* 0x000000ff040b7290 */ /* 0x000fe4000fffe1ff */
[----:B------:R-:W-:-:S03]  /*2410*/  USHF.R.U32.HI UR10, URZ, UR9, UR10 ;  /* 0x00000009ff0a7299 */ /* 0x000fc6000801160a */
[----:B------:R-:W-:Y:S01]  /*2420*/  @!UP0 UMOV UR8, UR15 ;  /* 0x0000000f00088c82 */ /* 0x000fe20008000000 */
[----:B------:R-:W-:Y:S02]  /*2430*/  UIMAD UR11, UR18, UR11, UR27 ;  /* 0x0000000b120b72a4 */ /* 0x000fe4000f8e021b */
[----:B------:R-:W-:Y:S02]  /*2440*/  USEL UR10, UR4, UR10, !UP3 ;  /* 0x0000000a040a7287 */ /* 0x000fe4000d800000 */
[----:B------:R-:W-:Y:S02]  /*2450*/  @!UP0 USHF.R.U32.HI UR8, URZ, UR9, UR8 ;  /* 0x00000009ff088299 */ /* 0x000fe40008011608 */
[----:B------:R-:W-:Y:S02]  /*2460*/  UIADD3 UR9, UPT, UPT, -UR10, URZ, URZ ;  /* 0x000000ff0a097290 */ /* 0x000fe4000fffe1ff */
[----:B------:R-:W-:Y:S02]  /*2470*/  @!UP0 USEL UR8, UR6, UR8, !UP3 ;  /* 0x0000000806088287 */ /* 0x000fe4000d800000 */
[----:B------:R-:W-:-:S02]  /*2480*/  UIMAD UR9, UR45, UR9, UR4 ;  /* 0x000000092d0972a4 */ /* 0x000fc4000f8e0204 */
[----:B------:R-:W-:Y:S02]  /*2490*/  @!UP0 UIADD3 UR10, UPT, UPT, UR10, -UR8, URZ ;  /* 0x800000080a0a8290 */ /* 0x000fe4000fffe0ff */
[----:B------:R-:W-:Y:S02]  /*24a0*/  @!UP0 UIMAD UR8, UR9, UR7, UR8 ;  /* 0x00000007090882a4 */ /* 0x000fe4000f8e0208 */
[----:B------:R-:W-:Y:S02]  /*24b0*/  @!UP0 UIMAD UR4, UR45, UR10, UR6 ;  /* 0x0000000a2d0482a4 */ /* 0x000fe4000f8e0206 */
[----:B------:R-:W-:Y:S02]  /*24c0*/  UIMAD UR7, UR20, UR12, UR37 ;  /* 0x0000000c140772a4 */ /* 0x000fe4000f8e0225 */
[----:B------:R-:W-:Y:S01]  /*24d0*/  UIMAD UR27, UR4, UR18, UR11 ;  /* 0x00000012041b72a4 */ /* 0x000fe2000f8e020b */
[----:B------:R-:W-:Y:S02]  /*24e0*/  @!UP0 UMOV UR6, UR8 ;  /* 0x0000000800068c82 */ /* 0x000fe40008000000 */
[----:B------:R-:W-:-:S12]  /*24f0*/  UIMAD UR37, UR6, UR20, UR7 ;  /* 0x00000014062572a4 */ /* 0x000fd8000f8e0207 */
.L_x_40:
[----:B------:R-:W3:Y:S02]  /*2500*/  LDCU UR4, c[0x0][0xb30] ;  /* 0x00016600ff0477ac */ /* 0x000ee40008000800 */
[----:B---3--:R-:W-:-:S09]  /*2510*/  UISETP.NE.AND UP0, UPT, UR4, 0x1, UPT ;  /* 0x000000010400788c */ /* 0x008fd2000bf05270 */
[----:B------:R-:W-:Y:S05]  /*2520*/  BRA.U UP0, `(.L_x_41) ;  /* 0x0000000100447547 */ /* 0x000fea000b800000 */
[----:B------:R-:W3:Y:S01]  /*2530*/  LDCU.128 UR16, c[0x0][0xb10] ;  /* 0x00016200ff1077ac */ /* 0x000ee20008000c00 */
[----:B------:R-:W4:Y:S01]  /*2540*/  LDCU UR10, c[0x0][0xb0c] ;  /* 0x00016180ff0a77ac */ /* 0x000f220008000800 */
[----:B------:R-:W1:Y:S01]  /*2550*/  LDCU UR11, c[0x0][0xb20] ;  /* 0x00016400ff0b77ac */ /* 0x000e620008000800 */
[----:B---3--:R-:W-:Y:S02]  /*2560*/  UIMAD.WIDE.U32 UR8, UR37, UR16, URZ ;  /* 0x00000010250872a5 */ /* 0x008fe4000f8e00ff */
[----:B------:R-:W-:Y:S02]  /*2570*/  UIMAD.WIDE.U32 UR6, UR27, UR19, URZ ;  /* 0x000000131b0672a5 */ /* 0x000fe4000f8e00ff */
[----:B----4-:R-:W-:Y:S02]  /*2580*/  UISETP.NE.AND UP2, UPT, UR10, 0x1, UPT ;  /* 0x000000010a00788c */ /* 0x010fe4000bf45270 */
[----:B------:R-:W-:Y:S01]  /*2590*/  UISETP.NE.AND UP0, UPT, UR18, 0x1, UPT ;  /* 0x000000011200788c */ /* 0x000fe2000bf05270 */
[----:B------:R-:W-:-:S02]  /*25a0*/  UMOV UR8, UR9 ;  /* 0x0000000900087c82 */ /* 0x000fc40008000000 */
[----:B------:R-:W-:Y:S01]  /*25b0*/  UMOV UR4, UR7 ;  /* 0x0000000700047c82 */ /* 0x000fe20008000000 */
[----:B------:R-:W-:Y:S02]  /*25c0*/  USHF.R.U32.HI UR17, URZ, UR17, UR8 ;  /* 0x00000011ff117299 */ /* 0x000fe40008011608 */
[----:B-1----:R-:W-:Y:S02]  /*25d0*/  USHF.R.U32.HI UR4, URZ, UR11, UR4 ;  /* 0x0000000bff047299 */ /* 0x002fe40008011604 */
[----:B------:R-:W-:Y:S02]  /*25e0*/  USEL UR6, UR37, UR17, !UP2 ;  /* 0x0000001125067287 */ /* 0x000fe4000d000000 */
[----:B------:R-:W-:-:S04]  /*25f0*/  USEL UR4, UR27, UR4, !UP0 ;  /* 0x000000041b047287 */ /* 0x000fc8000c000000 */
[----:B------:R-:W-:Y:S02]  /*2600*/  UIADD3 UR7, UPT, UPT, UR6, -UR4, URZ ;  /* 0x8000000406077290 */ /* 0x000fe4000fffe0ff */
[----:B------:R-:W-:Y:S02]  /*2610*/  UIADD3 UR4, UPT, UPT, -UR6, UR4, URZ ;  /* 0x0000000406047290 */ /* 0x000fe4000fffe1ff */
[----:B------:R-:W-:Y:S02]  /*2620*/  UIMAD UR27, UR7, UR18, UR27 ;  /* 0x00000012071b72a4 */ /* 0x000fe4000f8e021b */
[----:B------:R-:W-:-:S12]  /*2630*/  UIMAD UR37, UR4, UR10, UR37 ;  /* 0x0000000a042572a4 */ /* 0x000fd8000f8e0225 */
.L_x_41:
[----:B------:R-:W-:Y:S01]  /*2640*/  VIADD R11, R11, 0x1 ;  /* 0x000000010b0b7836 */ /* 0x000fe20000000000 */
[----:B------:R-:W-:Y:S02]  /*2650*/  R2UR UR6, R66 ;  /* 0x00000000420672ca */ /* 0x000fe400000e0000 */
[----:B------:R-:W-:Y:S02]  /*2660*/  R2UR UR4, R65 ;  /* 0x00000000410472ca */ /* 0x000fe400000e0000 */
[C---:B------:R-:W-:Y:S02]  /*2670*/  ISETP.NE.AND P0, PT, R11.reuse, 0x2, PT ;  /* 0x000000020b00780c */ /* 0x040fe40003f05270 */
[----:B------:R-:W-:Y:S02]  /*2680*/  PLOP3.LUT P1, PT, PT, PT, PT, 0x80, 0x8 ;  /* 0x000000000008781c */ /* 0x000fe40003f2f070 */
[----:B------:R-:W-:Y:S02]  /*2690*/  SEL R3, RZ, 0x1, P0 ;  /* 0x00000001ff037807 */ /* 0x000fe40000000000 */
[----:B------:R-:W-:-:S02]  /*26a0*/  SEL R11, R11, RZ, P0 ;  /* 0x000000ff0b0b7207 */ /* 0x000fc40000000000 */
[----:B------:R-:W-:Y:S01]  /*26b0*/  LOP3.LUT R10, R10, R3, RZ, 0x3c, !PT ;  /* 0x000000030a0a7212 */ /* 0x000fe200078e3cff */
[----:B------:R-:W-:Y:S02]  /*26c0*/  UIADD3 UR30, UPT, UPT, UR37, UR6, URZ ;  /* 0x00000006251e7290 */ /* 0x000fe4000fffe0ff */
[----:B------:R-:W-:Y:S01]  /*26d0*/  UIADD3 UR31, UPT, UPT, UR27, UR4, URZ ;  /* 0x000000041b1f7290 */ /* 0x000fe2000fffe0ff */
[----:B------:R-:W-:Y:S11]  /*26e0*/  BRA.U UP1, `(.L_x_42) ;  /* 0xfffffff101587547 */ /* 0x000ff6000b83ffff */
[----:B------:R-:W-:Y:S01]  /*26f0*/  UIADD3 UR13, UPT, UPT, UR13, 0x20, URZ ;  /* 0x000000200d0d7890 */ /* 0x000fe2000fffe0ff */
[----:B------:R-:W-:-:S03]  /*2700*/  SHF.L.U32 R3, R12, 0x1f, RZ ;  /* 0x0000001f0c037819 */ /* 0x000fc600000006ff */
[----:B------:R-:W-:-:S09]  /*2710*/  ULEA UR4, UR5, UR13, 0x3 ;  /* 0x0000000d05047291 */ /* 0x000fd2000f8e18ff */
[----:B------:R-:W3:Y:S02]  /*2720*/  SYNCS.PHASECHK.TRANS64.TRYWAIT P0, [UR4], R3 ;  /* 0x00000003ff0075a7 */ /* 0x000ee40008001104 */
[----:B---3--:R-:W-:Y:S05]  /*2730*/  @!P0 BRA `(.L_x_43) ;  /* 0x0000009000548947 */ /* 0x008fea0003800000 */
.L_x_179:
[----:B------:R-:W-:-:S04]  /*2740*/  UIADD3 UR4, UPT, UPT, UR5, 0x1, URZ ;  /* 0x0000000105047890 */ /* 0x000fc8000fffe0ff */
[----:B------:R-:W-:-:S04]  /*2750*/  UISETP.NE.AND UP0, UPT, UR4, 0x4, UPT ;  /* 0x000000040400788c */ /* 0x000fc8000bf05270 */
[----:B------:R-:W-:Y:S02]  /*2760*/  USEL UR6, URZ, 0x1, UP0 ;  /* 0x00000001ff067887 */ /* 0x000fe40008000000 */
[----:B------:R-:W-:-:S04]  /*2770*/  USEL UR4, UR4, URZ, UP0 ;  /* 0x000000ff04047287 */ /* 0x000fc80008000000 */
[----:B------:R-:W-:Y:S01]  /*2780*/  ULEA UR5, UR4, UR13, 0x3 ;  /* 0x0000000d04057291 */ /* 0x000fe2000f8e18ff */
[----:B------:R-:W-:-:S04]  /*2790*/  LOP3.LUT R2, R12, UR6, RZ, 0x3c, !PT ;  /* 0x000000060c027c12 */ /* 0x000fc8000f8e3cff */
[----:B-1----:R-:W-:-:S04]  /*27a0*/  SHF.L.U32 R3, R2, 0x1f, RZ ;  /* 0x0000001f02037819 */ /* 0x002fc800000006ff */
[----:B------:R-:W1:Y:S02]  /*27b0*/  SYNCS.PHASECHK.TRANS64.TRYWAIT P0, [UR5], R3 ;  /* 0x00000003ff0075a7 */ /* 0x000e640008001105 */
[----:B-1----:R-:W-:Y:S05]  /*27c0*/  @!P0 BRA `(.L_x_44) ;  /* 0x0000009000488947 */ /* 0x002fea0003800000 */
.L_x_181:
        /* <DEDUP_REMOVED lines=9> */
.L_x_183:
[----:B------:R-:W-:-:S04]  /*2860*/  UIADD3 UR4, UPT, UPT, UR4, 0x1, URZ ;  /* 0x0000000104047890 */ /* 0x000fc8000fffe0ff */
[----:B------:R-:W-:-:S04]  /*2870*/  UISETP.NE.AND UP0, UPT, UR4, 0x4, UPT ;  /* 0x000000040400788c */ /* 0x000fc8000bf05270 */
[----:B------:R-:W-:Y:S02]  /*2880*/  USEL UR5, URZ, 0x1, UP0 ;  /* 0x00000001ff057887 */ /* 0x000fe40008000000 */
[----:B------:R-:W-:-:S04]  /*2890*/  USEL UR4, UR4, URZ, UP0 ;  /* 0x000000ff04047287 */ /* 0x000fc80008000000 */
[----:B------:R-:W-:Y:S01]  /*28a0*/  ULEA UR4, UR4, UR13, 0x3 ;  /* 0x0000000d04047291 */ /* 0x000fe2000f8e18ff */
[----:B-1----:R-:W-:-:S04]  /*28b0*/  LOP3.LUT R3, R2, UR5, RZ, 0x3c, !PT ;  /* 0x0000000502037c12 */ /* 0x002fc8000f8e3cff */
[----:B------:R-:W-:Y:S01]  /*28c0*/  SHF.L.U32 R3, R3, 0x1f, RZ ;  /* 0x0000001f03037819 */ /* 0x000fe200000006ff */
[----:B------:R-:W-:-:S07]  /*28d0*/  IMAD.U32 R0, RZ, RZ, UR4 ;  /* 0x00000004ff007e24 */ /* 0x000fce000f8e00ff */
.L_x_46:
[----:B-1----:R1:W3:Y:S02]  /*28e0*/  SYNCS.PHASECHK.TRANS64.TRYWAIT P0, [R0+URZ], R3 ;  /* 0x00000003000075a7 */ /* 0x0022e400080011ff */
[----:B---3--:R-:W-:Y:S05]  /*28f0*/  @!P0 NANOSLEEP.SYNCS 0x989680 ;  /* 0x009896800000895d */ /* 0x008fea0003900000 */
[----:B------:R-:W3:Y:S02]  /*2900*/  @!P0 SYNCS.PHASECHK.TRANS64 P0, [R0+URZ], R3 ;  /* 0x00000003000085a7 */ /* 0x000ee400080010ff */
[----:B--23--:R-:W-:Y:S05]  /*2910*/  @P0 EXIT ;  /* 0x000000000000094d */ /* 0x00cfea0003800000 */
[----:B------:R-:W-:Y:S05]  /*2920*/  BRA `(.L_x_46) ;  /* 0xfffffffc00ec7947 */ /* 0x000fea000383ffff */
.L_x_22:
[----:B------:R-:W2:Y:S02]  /*2930*/  S2UR UR4, SR_CgaCtaId ;  /* 0x00000000000479c3 */ /* 0x000ea40000008800 */
[----:B--2---:R-:W-:-:S04]  /*2940*/  UISETP.NE.AND UP0, UPT, UR4, URZ, UPT ;  /* 0x000000ff0400728c */ /* 0x004fc8000bf05270 */
[----:B------:R-:W-:-:S09]  /*2950*/  UISETP.NE.OR UP0, UPT, UR18, 0x1, UP0 ;  /* 0x000000011200788c */ /* 0x000fd20008705670 */
[----:B------:R-:W-:Y:S05]  /*2960*/  BRA.U UP0, `(.L_x_47) ;  /* 0x00000005004c7547 */ /* 0x000fea000b800000 */
[----:B------:R-:W2:Y:S01]  /*2970*/  S2UR UR5, SR_CgaCtaId ;  /* 0x00000000000579c3 */ /* 0x000ea20000008800 */
[----:B------:R-:W-:Y:S01]  /*2980*/  UMOV UR4, 0x400 ;  /* 0x0000040000047882 */ /* 0x000fe20000000000 */
[----:B------:R-:W-:Y:S01]  /*2990*/  ISETP.GE.U32.AND P2, PT, R0, 0x2, PT ;  /* 0x000000020000780c */ /* 0x000fe20003f46070 */
[----:B------:R-:W-:Y:S01]  /*29a0*/  IMAD.MOV.U32 R12, RZ, RZ, 0x1 ;  /* 0x00000001ff0c7424 */ /* 0x000fe200078e00ff */
[----:B------:R-:W-:Y:S02]  /*29b0*/  CS2R R10, SRZ ;  /* 0x00000000000a7805 */ /* 0x000fe4000001ff00 */
[----:B------:R-:W-:Y:S01]  /*29c0*/  CS2R R8, SRZ ;  /* 0x0000000000087805 */ /* 0x000fe2000001ff00 */
[----:B--2---:R-:W-:-:S03]  /*29d0*/  ULEA UR6, UR5, UR4, 0x18 ;  /* 0x0000000405067291 */ /* 0x004fc6000f8ec0ff */
[----:B------:R-:W-:-:S09]  /*29e0*/  UMOV UR5, URZ ;  /* 0x000000ff00057c82 */ /* 0x000fd20008000000 */
.L_x_51:
[----:B------:R-:W-:Y:S02]  /*29f0*/  LEA R2, R8, UR6, 0x3 ;  /* 0x0000000608027c11 */ /* 0x000fe4000f8e18ff */
[----:B------:R-:W-:-:S03]  /*2a00*/  SHF.L.U32 R5, R9, 0x1f, RZ ;  /* 0x0000001f09057819 */ /* 0x000fc600000006ff */
[----:B------:R-:W-:Y:S01]  /*2a10*/  VIADD R4, R2, 0x100 ;  /* 0x0000010002047836 */ /* 0x000fe20000000000 */
[----:B------:R-:W2:Y:S02]  /*2a20*/  SYNCS.PHASECHK.TRANS64.TRYWAIT P0, [R2+URZ+0xf0], R5 ;  /* 0x0000f005020075a7 */ /* 0x000ea400080011ff */
[----:B--2---:R-:W-:Y:S05]  /*2a30*/  @!P0 BRA `(.L_x_48) ;  /* 0x0000008c00dc8947 */ /* 0x004fea0003800000 */
.L_x_184:
[----:B------:R-:W-:Y:S01]  /*2a40*/  ULEA UR4, UR5, UR6, 0x3 ;  /* 0x0000000605047291 */ /* 0x000fe2000f8e18ff */
[----:B------:R-:W-:Y:S02]  /*2a50*/  PRMT R4, RZ, 0x654, R4 ;  /* 0x00000654ff047816 */ /* 0x000fe40000000004 */
[----:B--2---:R-:W-:Y:S01]  /*2a60*/  SHF.L.U32 R5, R12, 0x1f, RZ ;  /* 0x0000001f0c057819 */ /* 0x004fe200000006ff */
[----:B------:R-:W-:Y:S01]  /*2a70*/  UIADD3 UR7, UPT, UPT, UR4, 0x90, URZ ;  /* 0x0000009004077890 */ /* 0x000fe2000fffe0ff */
[----:B------:R2:W-:Y:S05]  /*2a80*/  SYNCS.ARRIVE.TRANS64.RED.A1T0 RZ, [R4+URZ], RZ ;  /* 0x000000ff04ff79a7 */ /* 0x0005ea00081004ff */
[----:B------:R-:W-:Y:S01]  /*2a90*/  IMAD.U32 R7, RZ, RZ, UR7 ;  /* 0x00000007ff077e24 */ /* 0x000fe2000f8e00ff */
[----:B------:R-:W3:Y:S04]  /*2aa0*/  SYNCS.PHASECHK.TRANS64.TRYWAIT P0, [UR4+0xa0], R5 ;  /* 0x0000a005ff0075a7 */ /* 0x000ee80008001104 */
[----:B------:R-:W-:Y:S01]  /*2ab0*/  PRMT R6, R0, 0x654, R7 ;  /* 0x0000065400067816 */ /* 0x000fe20000000007 */
[----:B--2---:R-:W-:Y:S01]  /*2ac0*/  @!P2 IMAD.MOV.U32 R4, RZ, RZ, 0x10 ;  /* 0x00000010ff04a424 */ /* 0x004fe200078e00ff */
[----:B---3--:R-:W-:Y:S06]  /*2ad0*/  @!P0 BRA `(.L_x_49) ;  /* 0x0000008c00c88947 */ /* 0x008fec0003800000 */
.L_x_186:
[----:B------:R-:W-:Y:S01]  /*2ae0*/  ULEA UR8, UR5, UR6, 0x4 ;  /* 0x0000000605087291 */ /* 0x000fe2000f8e20ff */
[----:B------:R-:W-:Y:S01]  /*2af0*/  SEL R3, R6, R3, !P2 ;  /* 0x0000000306037207 */ /* 0x000fe20005000000 */
[----:B------:R-:W-:Y:S01]  /*2b00*/  UIADD3 UR9, UPT, UPT, UR4, 0x90, URZ ;  /* 0x0000009004097890 */ /* 0x000fe2000fffe0ff */
[----:B--2---:R-:W-:Y:S01]  /*2b10*/  LEA R2, R11, UR6, 0x3 ;  /* 0x000000060b027c11 */ /* 0x004fe2000f8e18ff */
[----:B------:R-:W-:Y:S01]  /*2b20*/  UIADD3 UR8, UPT, UPT, UR8, 0x120, URZ ;  /* 0x0000012008087890 */ /* 0x000fe2000fffe0ff */
[----:B------:R-:W-:Y:S01]  /*2b30*/  SHF.L.U32 R5, R10, 0x1f, RZ ;  /* 0x0000001f0a057819 */ /* 0x000fe200000006ff */
[----:B------:R2:W-:Y:S01]  /*2b40*/  @!P2 SYNCS.ARRIVE.TRANS64.RED RZ, [R3+URZ], R4 ;  /* 0x0000000403ffa9a7 */ /* 0x0005e200080004ff */
[----:B------:R-:W-:Y:S01]  /*2b50*/  UIADD3 UR4, UPT, UPT, UR5, 0x1, URZ ;  /* 0x0000000105047890 */ /* 0x000fe2000fffe0ff */
[----:B------:R-:W-:-:S03]  /*2b60*/  VIADD R8, R8, 0x1 ;  /* 0x0000000108087836 */ /* 0x000fc60000000000 */
[----:B------:R-:W-:Y:S02]  /*2b70*/  UISETP.NE.AND UP0, UPT, UR4, 0x2, UPT ;  /* 0x000000020400788c */ /* 0x000fe4000bf05270 */
[----:B------:R-:W-:Y:S06]  /*2b80*/  UGETNEXTWORKID.BROADCAST [UR8], [UR9] ;  /* 0x00000000080073ca */ /* 0x000fec0008000100 */
[----:B------:R-:W-:Y:S01]  /*2b90*/  USEL UR7, URZ, 0x1, UP0 ;  /* 0x00000001ff077887 */ /* 0x000fe20008000000 */
[----:B------:R-:W-:Y:S01]  /*2ba0*/  ISETP.NE.AND P0, PT, R8, 0x2, PT ;  /* 0x000000020800780c */ /* 0x000fe20003f05270 */
[----:B------:R-:W-:Y:S01]  /*2bb0*/  USEL UR5, UR4, URZ, UP0 ;  /* 0x000000ff04057287 */ /* 0x000fe20008000000 */
[----:B------:R-:W3:Y:S03]  /*2bc0*/  SYNCS.PHASECHK.TRANS64.TRYWAIT P1, [R2+URZ+0x90], R5 ;  /* 0x00009005020075a7 */ /* 0x000ee600080211ff */
[----:B------:R-:W-:Y:S01]  /*2bd0*/  LOP3.LUT R12, R12, UR7, RZ, 0x3c, !PT ;  /* 0x000000070c0c7c12 */ /* 0x000fe2000f8e3cff */
[----:B--23--:R-:W-:Y:S07]  /*2be0*/  @!P1 BRA `(.L_x_50) ;  /* 0x0000008c009c9947 */ /* 0x00cfee0003800000 */
.L_x_187:
[C---:B------:R-:W-:Y:S01]  /*2bf0*/  LEA R4, R11.reuse, UR6, 0x4 ;  /* 0x000000060b047c11 */ /* 0x040fe2000f8e20ff */
[----:B--2---:R-:W-:Y:S01]  /*2c00*/  VIADD R2, R2, 0xa0 ;  /* 0x000000a002027836 */ /* 0x004fe20000000000 */
[----:B------:R-:W-:Y:S01]  /*2c10*/  SEL R8, R8, RZ, P0 ;  /* 0x000000ff08087207 */ /* 0x000fe20000000000 */
[----:B------:R-:W-:-:S03]  /*2c20*/  VIADD R11, R11, 0x1 ;  /* 0x000000010b0b7836 */ /* 0x000fc60000000000 */
[----:B------:R-:W2:Y:S01]  /*2c30*/  LDS.128 R4, [R4+0x120] ;  /* 0x0001200004047984 */ /* 0x000ea20000000c00 */
[----:B------:R-:W-:Y:S02]  /*2c40*/  PRMT R2, RZ, 0x654, R2 ;  /* 0x00000654ff027816 */ /* 0x000fe40000000002 */
[C---:B------:R-:W-:Y:S01]  /*2c50*/  ISETP.NE.AND P1, PT, R11.reuse, 0x2, PT ;  /* 0x000000020b00780c */ /* 0x040fe20003f25270 */
[----:B------:R-:W-:Y:S01]  /*2c60*/  @!PT LDS RZ, [RZ] ;  /* 0x00000000fffff984 */ /* 0x000fe20000000800 */
[----:B------:R-:W-:Y:S01]  /*2c70*/  @!PT LDS RZ, [RZ] ;  /* 0x00000000fffff984 */ /* 0x000fe20000000800 */
[----:B------:R-:W-:Y:S01]  /*2c80*/  @!PT LDS RZ, [RZ] ;  /* 0x00000000fffff984 */ /* 0x000fe20000000800 */
[----:B------:R-:W-:Y:S01]  /*2c90*/  @!PT LDS RZ, [RZ] ;  /* 0x00000000fffff984 */ /* 0x000fe20000000800 */
[----:B------:R3:W-:Y:S06]  /*2ca0*/  MEMBAR.ALL.CTA ;  /* 0x0000000000007992 */ /* 0x0007ec0000008000 */
[----:B---3--:R-:W3:Y:S01]  /*2cb0*/  FENCE.VIEW.ASYNC.S ;  /* 0x00000000000073c6 */ /* 0x008ee20000000000 */
[----:B------:R-:W-:Y:S01]  /*2cc0*/  SEL R11, R11, RZ, P1 ;  /* 0x000000ff0b0b7207 */ /* 0x000fe20000800000 */
[----:B---3--:R3:W-:Y:S01]  /*2cd0*/  SYNCS.ARRIVE.TRANS64.RED.A1T0 RZ, [R2+URZ], RZ ;  /* 0x000000ff02ff79a7 */ /* 0x0087e200081004ff */
[----:B--2---:R-:W-:-:S02]  /*2ce0*/  LOP3.LUT P3, RZ, R6, 0x1, RZ, 0xc0, !PT ;  /* 0x0000000106ff7812 */ /* 0x004fc4000786c0ff */
[----:B------:R-:W-:-:S04]  /*2cf0*/  SEL R5, RZ, 0x1, P1 ;  /* 0x00000001ff057807 */ /* 0x000fc80000800000 */
[----:B------:R-:W-:Y:S02]  /*2d00*/  LOP3.LUT R10, R10, R5, RZ, 0x3c, !PT ;  /* 0x000000050a0a7212 */ /* 0x000fe400078e3cff */
[----:B---3--:R-:W-:-:S04]  /*2d10*/  SEL R2, RZ, 0x1, P0 ;  /* 0x00000001ff027807 */ /* 0x008fc80000000000 */
[----:B------:R-:W-:Y:S01]  /*2d20*/  LOP3.LUT R9, R9, R2, RZ, 0x3c, !PT ;  /* 0x0000000209097212 */ /* 0x000fe200078e3cff */
[----:B------:R-:W-:Y:S06]  /*2d30*/  @P3 BRA `(.L_x_51) ;  /* 0xfffffffc002c3947 */ /* 0x000fec000383ffff */
[----:B------:R-:W-:Y:S01]  /*2d40*/  ULEA UR4, UR5, UR6, 0x3 ;  /* 0x0000000605047291 */ /* 0x000fe2000f8e18ff */
[----:B------:R-:W-:-:S08]  /*2d50*/  SHF.L.U32 R3, R12, 0x1f, RZ ;  /* 0x0000001f0c037819 */ /* 0x000fd000000006ff */
[----:B------:R-:W2:Y:S02]  /*2d60*/  SYNCS.PHASECHK.TRANS64 P0, [UR4+0xa0], R3 ;  /* 0x0000a003ff0075a7 */ /* 0x000ea40008001004 */
[----:B--2---:R-:W-:Y:S05]  /*2d70*/  @P0 BRA `(.L_x_52) ;  /* 0x0000000000080947 */ /* 0x004fea0003800000 */
[----:B------:R-:W2:Y:S02]  /*2d80*/  SYNCS.PHASECHK.TRANS64.TRYWAIT P0, [UR4+0xa0], R3 ;  /* 0x0000a003ff0075a7 */ /* 0x000ea40008001104 */
[----:B--2---:R-:W-:Y:S05]  /*2d90*/  @!P0 BRA `(.L_x_53) ;  /* 0x0000008c00448947 */ /* 0x004fea0003800000 */
.L_x_52:
[----:B------:R-:W-:-:S04]  /*2da0*/  UIADD3 UR7, UPT, UPT, UR5, 0x1, URZ ;  /* 0x0000000105077890 */ /* 0x000fc8000fffe0ff */
[----:B------:R-:W-:-:S04]  /*2db0*/  UISETP.NE.AND UP0, UPT, UR7, 0x2, UPT ;  /* 0x000000020700788c */ /* 0x000fc8000bf05270 */
[----:B------:R-:W-:Y:S02]  /*2dc0*/  USEL UR8, URZ, 0x1, UP0 ;  /* 0x00000001ff087887 */ /* 0x000fe40008000000 */
[----:B------:R-:W-:-:S04]  /*2dd0*/  USEL UR7, UR7, URZ, UP0 ;  /* 0x000000ff07077287 */ /* 0x000fc80008000000 */
[----:B------:R-:W-:Y:S01]  /*2de0*/  ULEA UR7, UR7, UR6, 0x3 ;  /* 0x0000000607077291 */ /* 0x000fe2000f8e18ff */
[----:B--2---:R-:W-:-:S04]  /*2df0*/  LOP3.LUT R3, R12, UR8, RZ, 0x3c, !PT ;  /* 0x000000080c037c12 */ /* 0x004fc8000f8e3cff */
[----:B------:R-:W-:-:S04]  /*2e00*/  SHF.L.U32 R0, R3, 0x1f, RZ ;  /* 0x0000001f03007819 */ /* 0x000fc800000006ff */
[----:B------:R-:W2:Y:S02]  /*2e10*/  SYNCS.PHASECHK.TRANS64 P0, [UR7+0xa0], R0 ;  /* 0x0000a000ff0075a7 */ /* 0x000ea40008001007 */
[----:B-12---:R-:W-:Y:S05]  /*2e20*/  @P0 EXIT ;  /* 0x000000000000094d */ /* 0x006fea0003800000 */
[----:B------:R-:W-:Y:S02]  /*2e30*/  SHF.L.U32 R3, R3, 0x1f, RZ ;  /* 0x0000001f03037819 */ /* 0x000fe400000006ff */
[----:B------:R-:W-:-:S07]  /*2e40*/  MOV R0, UR7 ;  /* 0x0000000700007c02 */ /* 0x000fce0008000f00 */
.L_x_54:
[----:B-1----:R1:W2:Y:S02]  /*2e50*/  SYNCS.PHASECHK.TRANS64.TRYWAIT P0, [R0+URZ+0xa0], R3 ;  /* 0x0000a003000075a7 */ /* 0x0022a400080011ff */
[----:B--2---:R-:W-:Y:S05]  /*2e60*/  @!P0 NANOSLEEP.SYNCS 0x989680 ;  /* 0x009896800000895d */ /* 0x004fea0003900000 */
[----:B------:R-:W2:Y:S02]  /*2e70*/  @!P0 SYNCS.PHASECHK.TRANS64 P0, [R0+URZ+0xa0], R3 ;  /* 0x0000a003000085a7 */ /* 0x000ea400080010ff */
[----:B--2---:R-:W-:Y:S05]  /*2e80*/  @P0 EXIT ;  /* 0x000000000000094d */ /* 0x004fea0003800000 */
[----:B------:R-:W-:Y:S05]  /*2e90*/  BRA `(.L_x_54) ;  /* 0xfffffffc00ec7947 */ /* 0x000fea000383ffff */
.L_x_47:
[----:B------:R-:W-:Y:S05]  /*2ea0*/  BRA.U UP4, `(.L_x_55) ;  /* 0x0000000d04d87547 */ /* 0x000fea000b800000 */
[----:B------:R-:W2:Y:S01]  /*2eb0*/  S2UR UR7, SR_CgaCtaId ;  /* 0x00000000000779c3 */ /* 0x000ea20000008800 */
[----:B------:R-:W-:Y:S01]  /*2ec0*/  UMOV UR4, 0x40 ;  /* 0x0000004000047882 */ /* 0x000fe20000000000 */
[----:B------:R-:W-:Y:S01]  /*2ed0*/  NOP ;  /* 0x0000000000007918 */ /* 0x000fe20000000000 */
[----:B------:R-:W-:Y:S01]  /*2ee0*/  UMOV UR6, 0x400 ;  /* 0x0000040000067882 */ /* 0x000fe20000000000 */
[----:B--2---:R-:W-:Y:S02]  /*2ef0*/  ULEA UR5, UR7, UR4, 0x18 ;  /* 0x0000000407057291 */ /* 0x004fe4000f8ec0ff */
[----:B------:R-:W-:-:S07]  /*2f00*/  ULEA UR6, UR7, UR6, 0x18 ;  /* 0x0000000607067291 */ /* 0x000fce000f8ec0ff */
[----:B------:R-:W2:Y:S02]  /*2f10*/  LDS.U8 R0, [UR5+0x1c] ;  /* 0x00001c05ff007984 */ /* 0x000ea40008000000 */
[----:B--2---:R-:W-:-:S13]  /*2f20*/  ISETP.NE.AND P0, PT, R0, RZ, PT ;  /* 0x000000ff0000720c */ /* 0x004fda0003f05270 */
[----:B------:R-:W-:Y:S05]  /*2f30*/  @P0 BRA `(.L_x_56) ;  /* 0x0000000000580947 */ /* 0x000fea0003800000 */
[----:B------:R-:W-:-:S13]  /*2f40*/  ELECT P0, URZ, PT ;  /* 0x0000000000ff782f */ /* 0x000fda0003800000 */
[----:B------:R-:W-:Y:S05]  /*2f50*/  @!P0 BRA `(.L_x_57) ;  /* 0x0000000000608947 */ /* 0x000fea0003800000 */
[----:B------:R-:W-:Y:S01]  /*2f60*/  UMOV UR4, 0x10 ;  /* 0x0000001000047882 */ /* 0x000fe20000000000 */
[----:B------:R-:W-:Y:S01]  /*2f70*/  HFMA2 R0, -RZ, RZ, 0, 5.9604644775390625e-08 ;  /* 0x00000001ff007431 */ /* 0x000fe200000001ff */
[----:B------:R-:W-:-:S03]  /*2f80*/  MOV R3, 0xffff ;  /* 0x0000ffff00037802 */ /* 0x000fc60000000f00 */
[----:B------:R-:W-:Y:S04]  /*2f90*/  DEPBAR.LE SB2, 0x36 ;  /* 0x0000ad800000791a */ /* 0x000fe80000000000 */
[----:B------:R-:W2:Y:S02]  /*2fa0*/  UTCATOMSWS.FIND_AND_SET.ALIGN UP0, UR4, UR4 ;  /* 0x00000004000475e3 */ /* 0x000ea40008000800 */
[----:B--2---:R-:W-:Y:S01]  /*2fb0*/  MOV R4, UR4 ;  /* 0x0000000400047c02 */ /* 0x004fe20008000f00 */
[----:B------:R-:W-:Y:S06]  /*2fc0*/  BRA.U UP0, `(.L_x_58) ;  /* 0x0000000100187547 */ /* 0x000fec000b800000 */
.L_x_59:
[----:B------:R-:W-:Y:S05]  /*2fd0*/  NANOSLEEP 0x64 ;  /* 0x000000640000795d */ /* 0x000fea0003800000 */
[----:B------:R-:W-:-:S05]  /*2fe0*/  UMOV UR4, 0x10 ;  /* 0x0000001000047882 */ /* 0x000fca0000000000 */
[----:B------:R-:W-:Y:S04]  /*2ff0*/  DEPBAR.LE SB2, 0x36 ;  /* 0x0000ad800000791a */ /* 0x000fe80000000000 */
[----:B------:R-:W2:Y:S02]  /*3000*/  UTCATOMSWS.FIND_AND_SET.ALIGN UP0, UR4, UR4 ;  /* 0x00000004000475e3 */ /* 0x000ea40008000800 */
[----:B--2---:R-:W-:Y:S01]  /*3010*/  MOV R4, UR4 ;  /* 0x0000000400047c02 */ /* 0x004fe20008000f00 */
[----:B------:R-:W-:Y:S05]  /*3020*/  BRA.U !UP0, `(.L_x_59) ;  /* 0xfffffffd08e87547 */ /* 0x000fea000b83ffff */
.L_x_58:
[-C--:B------:R-:W-:Y:S02]  /*3030*/  SHF.L.U32 R3, R3, R4.reuse, RZ ;  /* 0x0000000403037219 */ /* 0x080fe400000006ff */
[----:B------:R-:W-:Y:S01]  /*3040*/  SHF.L.U32 R0, R0, R4, RZ ;  /* 0x0000000400007219 */ /* 0x000fe200000006ff */
[----:B------:R-:W-:Y:S02]  /*3050*/  IMAD.SHL.U32 R4, R4, 0x20, RZ ;  /* 0x0000002004047824 */ /* 0x000fe400078e00ff */
[----:B------:R2:W-:Y:S04]  /*3060*/  ATOMS.OR RZ, [UR5+0x14], R3 ;  /* 0x00001403ffff798c */ /* 0x0005e8000b000005 */
[----:B------:R2:W-:Y:S04]  /*3070*/  ATOMS.OR RZ, [UR5+0x18], R0 ;  /* 0x00001800ffff798c */ /* 0x0005e8000b000005 */
[----:B------:R2:W-:Y:S01]  /*3080*/  STS [UR6+0x140], R4 ;  /* 0x00014004ff007988 */ /* 0x0005e20008000806 */
[----:B------:R-:W-:Y:S05]  /*3090*/  BRA `(.L_x_57) ;  /* 0x0000000000107947 */ /* 0x000fea0003800000 */
.L_x_56:
[----:B------:R-:W-:Y:S02]  /*30a0*/  MOV R0, 0xffffffff ;  /* 0xffffffff00007802 */ /* 0x000fe40000000f00 */
[----:B------:R-:W-:-:S03]  /*30b0*/  MOV R4, 0x30e0 ;  /* 0x000030e000047802 */ /* 0x000fc60000000f00 */
[----:B------:R2:W-:Y:S04]  /*30c0*/  STS [UR6+0x140], R0 ;  /* 0x00014000ff007988 */ /* 0x0005e80008000806 */
[----:B-12--5:R-:W-:Y:S05]  /*30d0*/  CALL.REL.NOINC `($__internal_1_$__cuda_sm10x_tcgen05_guardrail_trap_phase_invalid_during_alloc) ;  /* 0x00000094003c7944 */ /* 0x026fea0003c00000 */
.L_x_57:
[----:B------:R-:W-:Y:S05]  /*30e0*/  WARPSYNC.ALL ;  /* 0x0000000000007948 */ /* 0x000fea0003800000 */
[----:B------:R-:W3:Y:S01]  /*30f0*/  S2UR UR4, SR_CgaCtaId ;  /* 0x00000000000479c3 */ /* 0x000ee20000008800 */
[----:B------:R-:W-:Y:S01]  /*3100*/  UMOV UR26, 0x400 ;  /* 0x00000400001a7882 */ /* 0x000fe20000000000 */
[----:B------:R-:W-:-:S06]  /*3110*/  NOP ;  /* 0x0000000000007918 */ /* 0x000fcc0000000000 */
[----:B------:R-:W-:Y:S06]  /*3120*/  BAR.ARV 0x6, 0xa0 ;  /* 0x0182800000007b1d */ /* 0x000fec0000002000 */
[----:B------:R-:W4:Y:S01]  /*3130*/  LDCU UR5, c[0x0][0x38c] ;  /* 0x00007180ff0577ac */ /* 0x000f220008000800 */
[----:B------:R-:W-:Y:S01]  /*3140*/  LOP3.LUT R2, R2, 0xffff, RZ, 0xc0, !PT ;  /* 0x0000ffff02027812 */ /* 0x000fe200078ec0ff */
[----:B------:R-:W-:Y:S01]  /*3150*/  IMAD.MOV.U32 R11, RZ, RZ, 0x1 ;  /* 0x00000001ff0b7424 */ /* 0x000fe200078e00ff */
[----:B------:R-:W-:Y:S01]  /*3160*/  CS2R R8, SRZ ;  /* 0x0000000000087805 */ /* 0x000fe2000001ff00 */
[----:B------:R-:W1:Y:S01]  /*3170*/  LDCU UR7, c[0x0][0x38c] ;  /* 0x00007180ff0777ac */ /* 0x000e620008000800 */
[----:B------:R-:W-:Y:S01]  /*3180*/  R2UR UR27, R2 ;  /* 0x00000000021b72ca */ /* 0x000fe200000e0000 */
[----:B------:R-:W-:Y:S01]  /*3190*/  IMAD.MOV.U32 R10, RZ, RZ, RZ ;  /* 0x000000ffff0a7224 */ /* 0x000fe200078e00ff */
[----:B------:R-:W-:Y:S01]  /*31a0*/  UMOV UR30, URZ ;  /* 0x000000ff001e7c82 */ /* 0x000fe20008000000 */
[----:B------:R-:W-:Y:S01]  /*31b0*/  UMOV UR24, URZ ;  /* 0x000000ff00187c82 */ /* 0x000fe20008000000 */
[----:B---3--:R-:W-:Y:S01]  /*31c0*/  ULEA UR26, UR4, UR26, 0x18 ;  /* 0x0000001a041a7291 */ /* 0x008fe2000f8ec0ff */
[----:B------:R-:W-:Y:S01]  /*31d0*/  UMOV UR38, 0x0 ;  /* 0x0000000000267882 */ /* 0x000fe20000000000 */
[----:B------:R-:W-:-:S02]  /*31e0*/  UMOV UR39, 0x4400910 ;  /* 0x0440091000277882 */ /* 0x000fc40000000000 */
[----:B------:R-:W-:Y:S02]  /*31f0*/  UIADD3 UR4, UPT, UPT, UR26, 0x8800, URZ ;  /* 0x000088001a047890 */ /* 0x000fe4000fffe0ff */
[----:B------:R-:W-:Y:S02]  /*3200*/  UIADD3 UR6, UPT, UPT, UR26, 0x10800, URZ ;  /* 0x000108001a067890 */ /* 0x000fe4000fffe0ff */
[----:B----4-:R-:W-:Y:S01]  /*3210*/  UIADD3 UR5, UPT, UPT, UR5, 0x1f, URZ ;  /* 0x0000001f05057890 */ /* 0x010fe2000fffe0ff */
[----:B--2---:R-:W2:Y:S01]  /*3220*/  LDS R0, [UR26+0x140] ;  /* 0x0001401aff007984 */ /* 0x004ea20008000800 */
[----:B-1----:R-:W-:Y:S01]  /*3230*/  UMOV UR36, 0x0 ;  /* 0x0000000000247882 */ /* 0x002fe20000000000 */
[----:B------:R-:W-:Y:S01]  /*3240*/  UMOV UR37, 0x4400910 ;  /* 0x0440091000257882 */ /* 0x000fe20000000000 */
[----:B------:R-:W-:Y:S02]  /*3250*/  USHF.R.S32.HI UR40, URZ, 0x1f, UR5 ;  /* 0x0000001fff287899 */ /* 0x000fe40008011405 */
[----:B------:R-:W-:-:S02]  /*3260*/  UISETP.GE.AND UP4, UPT, UR7, 0x1, UPT ;  /* 0x000000010700788c */ /* 0x000fc4000bf86270 */
[----:B------:R-:W-:Y:S02]  /*3270*/  ULEA.HI UR40, UR40, UR5, URZ, 0x5 ;  /* 0x0000000528287291 */ /* 0x000fe4000f8f28ff */
[----:B------:R-:W-:Y:S02]  /*3280*/  USHF.R.U32.HI UR5, URZ, 0x4, UR4 ;  /* 0x00000004ff057899 */ /* 0x000fe40008011604 */
[----:B------:R-:W-:Y:S02]  /*3290*/  USHF.R.S32.HI UR40, URZ, 0x5, UR40 ;  /* 0x00000005ff287899 */ /* 0x000fe40008011428 */
[----:B------:R-:W-:Y:S02]  /*32a0*/  USHF.R.U32.HI UR4, URZ, 0x4, UR6 ;  /* 0x00000004ff047899 */ /* 0x000fe40008011606 */
[----:B------:R-:W-:Y:S02]  /*32b0*/  UISETP.LT.AND UP0, UPT, UR40, 0x1, UPT ;  /* 0x000000012800788c */ /* 0x000fe4000bf01270 */
[----:B------:R-:W-:-:S02]  /*32c0*/  ULOP3.LUT UR5, UR5, 0x3fff, URZ, 0xc0, !UPT ;  /* 0x00003fff05057892 */ /* 0x000fc4000f8ec0ff */
[----:B------:R-:W-:Y:S02]  /*32d0*/  ULOP3.LUT UR4, UR4, 0x3fff, URZ, 0xc0, !UPT ;  /* 0x00003fff04047892 */ /* 0x000fe4000f8ec0ff */
[----:B------:R-:W-:Y:S02]  /*32e0*/  USEL UR41, UR40, 0x1, !UP0 ;  /* 0x0000000128297887 */ /* 0x000fe4000c000000 */
[----:B------:R-:W-:Y:S02]  /*32f0*/  ULOP3.LUT UR28, UR5, 0x10000, URZ, 0xfc, !UPT ;  /* 0x00010000051c7892 */ /* 0x000fe4000f8efcff */
[----:B------:R-:W-:Y:S02]  /*3300*/  ULOP3.LUT UR29, UR4, 0x10000, URZ, 0xfc, !UPT ;  /* 0x00010000041d7892 */ /* 0x000fe4000f8efcff */
[----:B------:R-:W-:Y:S01]  /*3310*/  UIADD3 UR41, UPT, UPT, -UR41, URZ, URZ ;  /* 0x000000ff29297290 */ /* 0x000fe2000fffe1ff */
[----:B------:R-:W-:Y:S01]  /*3320*/  UMOV UR34, 0x0 ;  /* 0x0000000000227882 */ /* 0x000fe20000000000 */
[----:B------:R-:W-:Y:S01]  /*3330*/  UMOV UR35, 0x4400910 ;  /* 0x0440091000237882 */ /* 0x000fe20000000000 */
[----:B------:R-:W-:Y:S01]  /*3340*/  UMOV UR32, 0x0 ;  /* 0x0000000000207882 */ /* 0x000fe20000000000 */
[----:B------:R-:W-:Y:S01]  /*3350*/  UMOV UR33, 0x4400910 ;  /* 0x0440091000217882 */ /* 0x000fe20000000000 */
[----:B--2---:R-:W-:-:S15]  /*3360*/  R2UR UR42, R0 ;  /* 0x00000000002a72ca */ /* 0x004fde00000e0000 */
.L_x_66:
[----:B------:R-:W-:Y:S02]  /*3370*/  LEA R0, R10, UR26, 0x3 ;  /* 0x0000001a0a007c11 */ /* 0x000fe4000f8e18ff */
[----:B------:R-:W-:Y:S02]  /*3380*/  SHF.L.U32 R5, R9, 0x1f, RZ ;  /* 0x0000001f09057819 */ /* 0x000fe400000006ff */
[----:B------:R-:W-:Y:S01]  /*3390*/  PLOP3.LUT P0, PT, PT, PT, UP4, 0x80, 0x8 ;  /* 0x000000000008781c */ /* 0x000fe20003f0f048 */
[----:B------:R-:W-:Y:S01]  /*33a0*/  VIADD R3, R0, 0xa0 ;  /* 0x000000a000037836 */ /* 0x000fe20000000000 */
[----:B-1----:R-:W1:Y:S02]  /*33b0*/  SYNCS.PHASECHK.TRANS64.TRYWAIT P1, [R0+URZ+0x90], R5 ;  /* 0x00009005000075a7 */ /* 0x002e6400080211ff */
[----:B-1-3--:R-:W-:Y:S09]  /*33c0*/  @!P1 BRA `(.L_x_60) ;  /* 0x0000008400d09947 */ /* 0x00aff20003800000 */
.L_x_189:
[----:B------:R-:W-:Y:S01]  /*33d0*/  LEA R4, R10, UR26, 0x4 ;  /* 0x0000001a0a047c11 */ /* 0x000fe2000f8e20ff */
[----:B------:R-:W-:Y:S01]  /*33e0*/  @UP4 ULEA UR4, UR24, UR26, 0x3 ;  /* 0x0000001a18044291 */ /* 0x000fe2000f8e18ff */
[----:B------:R-:W-:Y:S01]  /*33f0*/  PLOP3.LUT P2, PT, PT, PT, PT, 0x80, 0x8 ;  /* 0x000000000008781c */ /* 0x000fe20003f4f070 */
[----:B------:R-:W-:Y:S01]  /*3400*/  ULEA UR31, UR30, UR26, 0x3 ;  /* 0x0000001a1e1f7291 */ /* 0x000fe2000f8e18ff */
[----:B------:R-:W-:Y:S02]  /*3410*/  PRMT R3, RZ, 0x654, R3 ;  /* 0x00000654ff037816 */ /* 0x000fe40000000003 */
[----:B-1----:R-:W1:Y:S01]  /*3420*/  LDS.128 R4, [R4+0x120] ;  /* 0x0001200004047984 */ /* 0x002e620000000c00 */
[----:B------:R-:W-:Y:S02]  /*3430*/  @P0 SHF.L.U32 R2, R8, 0x1f, RZ ;  /* 0x0000001f08020819 */ /* 0x000fe400000006ff */
[----:B------:R-:W-:Y:S01]  /*3440*/  SHF.L.U32 R0, R11, 0x1f, RZ ;  /* 0x0000001f0b007819 */ /* 0x000fe200000006ff */
[----:B------:R-:W-:Y:S01]  /*3450*/  @!PT LDS RZ, [RZ] ;  /* 0x00000000fffff984 */ /* 0x000fe20000000800 */
[----:B------:R-:W-:Y:S01]  /*3460*/  @!PT LDS RZ, [RZ] ;  /* 0x00000000fffff984 */ /* 0x000fe20000000800 */
[----:B------:R-:W-:Y:S01]  /*3470*/  @!PT LDS RZ, [RZ] ;  /* 0x00000000fffff984 */ /* 0x000fe20000000800 */
[----:B------:R-:W-:Y:S01]  /*3480*/  @!PT LDS RZ, [RZ] ;  /* 0x00000000fffff984 */ /* 0x000fe20000000800 */
[----:B------:R2:W-:Y:S06]  /*3490*/  MEMBAR.ALL.CTA ;  /* 0x0000000000007992 */ /* 0x0005ec0000008000 */
[----:B--2---:R-:W2:Y:S02]  /*34a0*/  FENCE.VIEW.ASYNC.S ;  /* 0x00000000000073c6 */ /* 0x004ea40000000000 */
[----:B--2---:R2:W-:Y:S01]  /*34b0*/  SYNCS.ARRIVE.TRANS64.RED.A1T0 RZ, [R3+URZ], RZ ;  /* 0x000000ff03ff79a7 */ /* 0x0045e200081004ff */
[----:B------:R2:W3:Y:S01]  /*34c0*/  @P0 SYNCS.PHASECHK.TRANS64.TRYWAIT P2, [UR4], R2 ;  /* 0x00000002ff0005a7 */ /* 0x0004e20008041104 */
[----:B------:R-:W-:Y:S01]  /*34d0*/  ULEA.HI UR4, UR30, UR30, URZ, 0x1 ;  /* 0x0000001e1e047291 */ /* 0x000fe2000f8f08ff */
[----:B-1----:R-:W-:-:S03]  /*34e0*/  LOP3.LUT P1, RZ, R6, 0x1, RZ, 0xc0, !PT ;  /* 0x0000000106ff7812 */ /* 0x002fc6000782c0ff */
[----:B------:R-:W-:Y:S02]  /*34f0*/  USHF.L.U32 UR11, UR4, 0x7, URZ ;  /* 0x00000007040b7899 */ /* 0x000fe400080006ff */
[----:B------:R-:W-:Y:S02]  /*3500*/  ULOP3.LUT UR4, UR4, 0xffe, URZ, 0xc0, !UPT ;  /* 0x00000ffe04047892 */ /* 0x000fe4000f8ec0ff */
[----:B------:R-:W-:Y:S02]  /*3510*/  ULOP3.LUT UR11, UR11, 0xffffff00, URZ, 0xc0, !UPT ;  /* 0xffffff000b0b7892 */ /* 0x000fe4000f8ec0ff */
[----:B------:R-:W-:Y:S02]  /*3520*/  UIADD3 UR4, UPT, UPT, -UR4, UR30, URZ ;  /* 0x0000001e04047290 */ /* 0x000fe4000fffe1ff */
[----:B------:R-:W-:Y:S01]  /*3530*/  UIADD3 UR11, UPT, UPT, UR42, UR11, URZ ;  /* 0x0000000b2a0b7290 */ /* 0x000fe2000fffe0ff */
[----:B------:R-:W1:Y:S03]  /*3540*/  SYNCS.PHASECHK.TRANS64.TRYWAIT P0, [UR31+0xd0], R0 ;  /* 0x0000d000ff0075a7 */ /* 0x000e66000800111f */
[----:B------:R-:W-:Y:S01]  /*3550*/  ULEA UR11, UR4, UR11, 0x14 ;  /* 0x0000000b040b7291 */ /* 0x000fe2000f8ea0ff */
[----:B-123--:R-:W-:Y:S11]  /*3560*/  @!P0 BRA `(.L_x_61) ;  /* 0x00000084007c8947 */ /* 0x00eff60003800000 */
.L_x_191:
[----:B------:R-:W-:Y:S01]  /*3570*/  IADD3 R10, PT, PT, R10, 0x1, RZ ;  /* 0x000000010a0a7810 */ /* 0x000fe20007ffe0ff */
[----:B------:R-:W-:Y:S06]  /*3580*/  BRA.U !UP4, `(.L_x_62) ;  /* 0x000000010cc07547 */ /* 0x000fec000b800000 */
[----:B------:R-:W-:Y:S01]  /*3590*/  UPLOP3.LUT UP2, UPT, UPT, UPT, UPT, 0x40, 0x4 ;  /* 0x000000000004789c */ /* 0x000fe20003f4e870 */
[----:B------:R-:W-:Y:S01]  /*35a0*/  UMOV UR23, UR41 ;  /* 0x0000002900177c82 */ /* 0x000fe20008000000 */
[----:B------:R-:W-:Y:S01]  /*35b0*/  UMOV UR22, UR40 ;  /* 0x0000002800167c82 */ /* 0x000fe20008000000 */
[----:B------:R-:W-:-:S08]  /*35c0*/  UMOV UR10, UR24 ;  /* 0x00000018000a7c82 */ /* 0x000fd00008000000 */
.L_x_65:
[----:B------:R-:W-:Y:S02]  /*35d0*/  UIADD3 UR23, UPT, UPT, UR23, 0x1, URZ ;  /* 0x0000000117177890 */ /* 0x000fe4000fffe0ff */
[----:B--2---:R-:W-:Y:S02]  /*35e0*/  ULEA UR5, UR10, UR26, 0x3 ;  /* 0x0000001a0a057291 */ /* 0x004fe4000f8e18ff */
[----:B------:R-:W-:Y:S01]  /*35f0*/  UISETP.NE.AND UP3, UPT, UR23, URZ, UPT ;  /* 0x000000ff1700728c */ /* 0x000fe2000bf65270 */
[----:B---3--:R-:W-:Y:S10]  /*3600*/  @P2 BRA `(.L_x_63) ;  /* 0x00000000000c2947 */ /* 0x008ff40003800000 */
[----:B-1----:R-:W-:Y:S04]  /*3610*/  SHF.L.U32 R3, R8, 0x1f, RZ ;  /* 0x0000001f08037819 */ /* 0x002fe800000006ff */
[----:B------:R-:W1:Y:S02]  /*3620*/  SYNCS.PHASECHK.TRANS64.TRYWAIT P0, [UR5], R3 ;  /* 0x00000003ff0075a7 */ /* 0x000e640008001105 */
[----:B-1----:R-:W-:Y:S05]  /*3630*/  @!P0 BRA `(.L_x_64) ;  /* 0x0000008400608947 */ /* 0x002fea0003800000 */
.L_x_63:
[----:B------:R-:W-:Y:S01]  /*3640*/  UISETP.NE.AND UP0, UPT, UR22, 0x1, UPT ;  /* 0x000000011600788c */ /* 0x000fe2000bf05270 */
[----:B------:R-:W-:Y:S01]  /*3650*/  PLOP3.LUT P2, PT, PT, PT, PT, 0x80, 0x8 ;  /* 0x000000000008781c */ /* 0x000fe20003f4f070 */
[----:B------:R-:W-:Y:S02]  /*3660*/  UIADD3 UR4, UPT, UPT, UR10, 0x1, URZ ;  /* 0x000000010a047890 */ /* 0x000fe4000fffe0ff */
[----:B------:R-:W-:Y:S02]  /*3670*/  UIADD3 UR25, UPT, UPT, UR5, 0x20, URZ ;  /* 0x0000002005197890 */ /* 0x000fe4000fffe0ff */
[----:B------:R-:W-:Y:S01]  /*3680*/  UISETP.NE.AND UP1, UPT, UR4, 0x4, UPT ;  /* 0x000000040400788c */ /* 0x000fe2000bf25270 */
[----:B------:R-:W-:Y:S01]  /*3690*/  PLOP3.LUT P0, PT, PT, PT, UP0, 0x80, 0x8 ;  /* 0x000000000008781c */ /* 0x000fe20003f0f008 */
[----:B------:R-:W-:Y:S02]  /*36a0*/  UIADD3 UR22, UPT, UPT, UR22, -0x1, URZ ;  /* 0xffffffff16167890 */ /* 0x000fe4000fffe0ff */
[----:B------:R-:W-:Y:S02]  /*36b0*/  USEL UR6, URZ, 0x1, UP1 ;  /* 0x00000001ff067887 */ /* 0x000fe40008800000 */
[----:B------:R-:W-:Y:S01]  /*36c0*/  USEL UR24, UR4, URZ, UP1 ;  /* 0x000000ff04187287 */ /* 0x000fe20008800000 */
[----:B------:R-:W-:Y:S01]  /*36d0*/  UMOV UR7, 0x40004040 ;  /* 0x4000404000077882 */ /* 0x000fe20000000000 */
[----:B------:R-:W-:Y:S02]  /*36e0*/  UMOV UR5, 0x40004040 ;  /* 0x4000404000057882 */ /* 0x000fe40000000000 */
[----:B------:R-:W-:Y:S01]  /*36f0*/  @UP0 ULEA UR4, UR24, UR26, 0x3 ;  /* 0x0000001a18040291 */ /* 0x000fe2000f8e18ff */
[----:B------:R-:W-:Y:S01]  /*3700*/  LOP3.LUT R8, R8, UR6, RZ, 0x3c, !PT ;  /* 0x0000000608087c12 */ /* 0x000fe2000f8e3cff */
[----:B------:R-:W-:Y:S01]  /*3710*/  ULEA UR6, UR10, UR29, 0xb ;  /* 0x0000001d0a067291 */ /* 0x000fe2000f8e58ff */
[----:B------:R-:W-:Y:S02]  /*3720*/  UMOV UR21, 0x40004040 ;  /* 0x4000404000157882 */ /* 0x000fe40000000000 */
[----:B-1----:R-:W-:Y:S01]  /*3730*/  @P0 SHF.L.U32 R0, R8, 0x1f, RZ ;  /* 0x0000001f08000819 */ /* 0x002fe200000006ff */
[----:B------:R-:W-:Y:S02]  /*3740*/  UIADD3 UR20, UPT, UPT, UR6, 0x2, URZ ;  /* 0x0000000206147890 */ /* 0x000fe4000fffe0ff */
[----:B------:R-:W-:Y:S01]  /*3750*/  UIADD3 UR16, UPT, UPT, UR6, 0x4, URZ ;  /* 0x0000000406107890 */ /* 0x000fe2000fffe0ff */
[----:B------:R2:W3:Y:S01]  /*3760*/  @P0 SYNCS.PHASECHK.TRANS64.TRYWAIT P2, [UR4], R0 ;  /* 0x00000000ff0005a7 */ /* 0x0004e20008041104 */
[----:B------:R-:W-:Y:S02]  /*3770*/  ULEA UR4, UR10, UR28, 0x9 ;  /* 0x0000001c0a047291 */ /* 0x000fe4000f8e48ff */
[----:B------:R-:W-:Y:S02]  /*3780*/  UIADD3 UR12, UPT, UPT, UR6, 0x6, URZ ;  /* 0x00000006060c7890 */ /* 0x000fe4000fffe0ff */
[----:B------:R-:W-:Y:S02]  /*3790*/  UIADD3 UR18, UPT, UPT, UR4, 0x2, URZ ;  /* 0x0000000204127890 */ /* 0x000fe4000fffe0ff */
[----:B------:R-:W-:Y:S02]  /*37a0*/  UIADD3 UR14, UPT, UPT, UR4, 0x4, URZ ;  /* 0x00000004040e7890 */ /* 0x000fe4000fffe0ff */
[----:B------:R-:W-:Y:S01]  /*37b0*/  UIADD3 UR8, UPT, UPT, UR4, 0x6, URZ ;  /* 0x0000000604087890 */ /* 0x000fe2000fffe0ff */
[----:B------:R2:W-:Y:S01]  /*37c0*/  UTCHMMA gdesc[UR4], gdesc[UR6], tmem[UR11], tmem[UR38], idesc[UR39], UP2 ;  /* 0x00ff2606040075ea */ /* 0x0005e2000900000b */
[----:B------:R-:W-:Y:S01]  /*37d0*/  UPLOP3.LUT UP2, UPT, UPT, UPT, UPT, 0x80, 0x8 ;  /* 0x000000000008789c */ /* 0x000fe20003f4f070 */
[----:B------:R-:W-:Y:S01]  /*37e0*/  UMOV UR19, 0x40004040 ;  /* 0x4000404000137882 */ /* 0x000fe20000000000 */
[----:B------:R-:W-:Y:S01]  /*37f0*/  UMOV UR17, 0x40004040 ;  /* 0x4000404000117882 */ /* 0x000fe20000000000 */
[----:B------:R2:W-:Y:S01]  /*3800*/  UTCHMMA gdesc[UR18], gdesc[UR20], tmem[UR11], tmem[UR36], idesc[UR37], UPT ;  /* 0x00ff2414120075ea */ /* 0x0005e2000b80000b */
[----:B------:R-:W-:Y:S01]  /*3810*/  UMOV UR15, 0x40004040 ;  /* 0x40004040000f7882 */ /* 0x000fe20000000000 */
[----:B------:R-:W-:Y:S01]  /*3820*/  UMOV UR13, 0x40004040 ;  /* 0x40004040000d7882 */ /* 0x000fe20000000000 */
[----:B------:R-:W-:Y:S01]  /*3830*/  UMOV UR9, 0x40004040 ;  /* 0x4000404000097882 */ /* 0x000fe20000000000 */
[----:B------:R2:W-:Y:S01]  /*3840*/  UTCHMMA gdesc[UR14], gdesc[UR16], tmem[UR11], tmem[UR34], idesc[UR35], UPT ;  /* 0x00ff22100e0075ea */ /* 0x0005e2000b80000b */
[----:B------:R2:W-:Y:S01]  /*3850*/  UTCHMMA gdesc[UR8], gdesc[UR12], tmem[UR11], tmem[UR32], idesc[UR33], UPT ;  /* 0x00ff200c080075ea */ /* 0x0005e2000b80000b */
[----:B------:R2:W-:Y:S01]  /*3860*/  UTCBAR.MULTICAST [UR25], URZ, UR27 ;  /* 0x000000ff190073e9 */ /* 0x0005e2000800081b */
[----:B------:R-:W-:Y:S01]  /*3870*/  UMOV UR10, UR24 ;  /* 0x00000018000a7c82 */ /* 0x000fe20008000000 */
[----:B------:R-:W-:Y:S05]  /*3880*/  BRA.U UP3, `(.L_x_65) ;  /* 0xfffffffd03507547 */ /* 0x000fea000b83ffff */
.L_x_62:
[----:B--2---:R-:W-:Y:S01]  /*3890*/  UIADD3 UR4, UPT, UPT, UR30, 0x1, URZ ;  /* 0x000000011e047890 */ /* 0x004fe2000fffe0ff */
[C---:B------:R-:W-:Y:S01]  /*38a0*/  ISETP.NE.AND P0, PT, R10.reuse, 0x2, PT ;  /* 0x000000020a00780c */ /* 0x040fe20003f05270 */
[----:B------:R-:W-:Y:S02]  /*38b0*/  UIADD3 UR5, UPT, UPT, UR31, 0xb0, URZ ;  /* 0x000000b01f057890 */ /* 0x000fe4000fffe0ff */
[----:B------:R-:W-:Y:S01]  /*38c0*/  UISETP.NE.AND UP0, UPT, UR4, 0x4, UPT ;  /* 0x000000040400788c */ /* 0x000fe2000bf05270 */
[----:B-1----:R-:W-:Y:S02]  /*38d0*/  SEL R0, RZ, 0x1, P0 ;  /* 0x00000001ff007807 */ /* 0x002fe40000000000 */
[----:B------:R-:W-:Y:S01]  /*38e0*/  SEL R10, R10, RZ, P0 ;  /* 0x000000ff0a0a7207 */ /* 0x000fe20000000000 */
[----:B------:R-:W-:Y:S01]  /*38f0*/  USEL UR6, URZ, 0x1, UP0 ;  /* 0x00000001ff067887 */ /* 0x000fe20008000000 */
[----:B------:R-:W-:Y:S01]  /*3900*/  LOP3.LUT R9, R9, R0, RZ, 0x3c, !PT ;  /* 0x0000000009097212 */ /* 0x000fe200078e3cff */
[----:B------:R-:W-:Y:S01]  /*3910*/  USEL UR30, UR4, URZ, UP0 ;  /* 0x000000ff041e7287 */ /* 0x000fe20008000000 */
[----:B------:R1:W-:Y:S03]  /*3920*/  UTCBAR [UR5], URZ ;  /* 0x000000ff050073e9 */ /* 0x0003e600080000ff */
[----:B------:R-:W-:Y:S01]  /*3930*/  LOP3.LUT R11, R11, UR6, RZ, 0x3c, !PT ;  /* 0x000000060b0b7c12 */ /* 0x000fe2000f8e3cff */
[----:B------:R-:W-:Y:S07]  /*3940*/  @P1 BRA `(.L_x_66) ;  /* 0xfffffff800881947 */ /* 0x000fee000383ffff */
[----:B------:R-:W2:Y:S01]  /*3950*/  S2UR UR8, SR_CgaCtaId ;  /* 0x00000000000879c3 */ /* 0x000ea20000008800 */
[----:B------:R-:W-:Y:S01]  /*3960*/  ELECT P0, URZ, PT ;  /* 0x0000000000ff782f */ /* 0x000fe20003800000 */
[----:B------:R-:W-:Y:S01]  /*3970*/  IMAD.MOV.U32 R0, RZ, RZ, 0x1 ;  /* 0x00000001ff007424 */ /* 0x000fe200078e00ff */
[----:B------:R-:W-:Y:S01]  /*3980*/  UIADD3 UR26, UPT, UPT, UR26, 0xd0, URZ ;  /* 0x000000d01a1a7890 */ /* 0x000fe2000fffe0ff */
[----:B------:R-:W-:Y:S01]  /*3990*/  SHF.L.U32 R3, R11, 0x1f, RZ ;  /* 0x0000001f0b037819 */ /* 0x000fe200000006ff */
[----:B------:R-:W-:-:S03]  /*39a0*/  UMOV UR4, 0x40 ;  /* 0x0000004000047882 */ /* 0x000fc60000000000 */
[----:B------:R-:W-:Y:S01]  /*39b0*/  UVIRTCOUNT.DEALLOC.SMPOOL 0x80 ;  /* 0x000000800000784c */ /* 0x000fe20000000000 */
[----:B--2---:R-:W-:Y:S02]  /*39c0*/  ULEA UR8, UR8, UR4, 0x18 ;  /* 0x0000000408087291 */ /* 0x004fe4000f8ec0ff */
[----:B------:R-:W-:-:S07]  /*39d0*/  ULEA UR4, UR30, UR26, 0x3 ;  /* 0x0000001a1e047291 */ /* 0x000fce000f8e18ff */
[----:B------:R2:W-:Y:S02]  /*39e0*/  @P0 STS.U8 [UR8+0x1c], R0 ;  /* 0x00001c00ff000988 */ /* 0x0005e40008000008 */
[----:B------:R-:W4:Y:S02]  /*39f0*/  SYNCS.PHASECHK.TRANS64.TRYWAIT P0, [UR4], R3 ;  /* 0x00000003ff0075a7 */ /* 0x000f240008001104 */
[----:B--2-4-:R-:W-:Y:S05]  /*3a00*/  @!P0 BRA `(.L_x_67) ;  /* 0x0000008000848947 */ /* 0x014fea0003800000 */
.L_x_194:
[----:B------:R-:W-:-:S04]  /*3a10*/  UIADD3 UR4, UPT, UPT, UR30, 0x1, URZ ;  /* 0x000000011e047890 */ /* 0x000fc8000fffe0ff */
[----:B------:R-:W-:-:S04]  /*3a20*/  UISETP.NE.AND UP0, UPT, UR4, 0x4, UPT ;  /* 0x000000040400788c */ /* 0x000fc8000bf05270 */
[----:B------:R-:W-:Y:S02]  /*3a30*/  USEL UR6, URZ, 0x1, UP0 ;  /* 0x00000001ff067887 */ /* 0x000fe40008000000 */
[----:B------:R-:W-:-:S04]  /*3a40*/  USEL UR4, UR4, URZ, UP0 ;  /* 0x000000ff04047287 */ /* 0x000fc80008000000 */
[----:B-1----:R-:W-:Y:S01]  /*3a50*/  ULEA UR5, UR4, UR26, 0x3 ;  /* 0x0000001a04057291 */ /* 0x002fe2000f8e18ff */
[----:B------:R-:W-:-:S04]  /*3a60*/  LOP3.LUT R2, R11, UR6, RZ, 0x3c, !PT ;  /* 0x000000060b027c12 */ /* 0x000fc8000f8e3cff */
[----:B--2---:R-:W-:-:S04]  /*3a70*/  SHF.L.U32 R3, R2, 0x1f, RZ ;  /* 0x0000001f02037819 */ /* 0x004fc800000006ff */
[----:B------:R-:W1:Y:S02]  /*3a80*/  SYNCS.PHASECHK.TRANS64.TRYWAIT P0, [UR5], R3 ;  /* 0x00000003ff0075a7 */ /* 0x000e640008001105 */
[----:B-1----:R-:W-:Y:S05]  /*3a90*/  @!P0 BRA `(.L_x_68) ;  /* 0x0000008000788947 */ /* 0x002fea0003800000 */
.L_x_196:
        /* <DEDUP_REMOVED lines=9> */
.L_x_198:
[----:B------:R-:W-:-:S04]  /*3b30*/  UIADD3 UR4, UPT, UPT, UR4, 0x1, URZ ;  /* 0x0000000104047890 */ /* 0x000fc8000fffe0ff */
[----:B------:R-:W-:-:S04]  /*3b40*/  UISETP.NE.AND UP0, UPT, UR4, 0x4, UPT ;  /* 0x000000040400788c */ /* 0x000fc8000bf05270 */
[----:B------:R-:W-:Y:S02]  /*3b50*/  USEL UR5, URZ, 0x1, UP0 ;  /* 0x00000001ff057887 */ /* 0x000fe40008000000 */
[----:B------:R-:W-:-:S04]  /*3b60*/  USEL UR4, UR4, URZ, UP0 ;  /* 0x000000ff04047287 */ /* 0x000fc80008000000 */
[----:B------:R-:W-:Y:S01]  /*3b70*/  ULEA UR4, UR4, UR26, 0x3 ;  /* 0x0000001a04047291 */ /* 0x000fe2000f8e18ff */
[----:B-1----:R-:W-:-:S04]  /*3b80*/  LOP3.LUT R3, R2, UR5, RZ, 0x3c, !PT ;  /* 0x0000000502037c12 */ /* 0x002fc8000f8e3cff */
[----:B------:R-:W-:-:S04]  /*3b90*/  SHF.L.U32 R3, R3, 0x1f, RZ ;  /* 0x0000001f03037819 */ /* 0x000fc800000006ff */
[----:B------:R-:W1:Y:S02]  /*3ba0*/  SYNCS.PHASECHK.TRANS64.TRYWAIT P0, [UR4], R3 ;  /* 0x00000003ff0075a7 */ /* 0x000e640008001104 */
[----:B-1----:R-:W-:Y:S05]  /*3bb0*/  @!P0 BRA `(.L_x_70) ;  /* 0x0000008000608947 */ /* 0x002fea0003800000 */
.L_x_200:
[----:B------:R-:W-:Y:S01]  /*3bc0*/  NOP ;  /* 0x0000000000007918 */ /* 0x000fe20000000000 */
[----:B-1----:R-:W1:Y:S01]  /*3bd0*/  LDS R0, [UR8+0x14] ;  /* 0x00001408ff007984 */ /* 0x002e620008000800 */
[----:B------:R-:W-:Y:S01]  /*3be0*/  ULOP3.LUT UR4, UR42, 0xffff, URZ, 0xc0, !UPT ;  /* 0x0000ffff2a047892 */ /* 0x000fe2000f8ec0ff */
[----:B------:R-:W-:Y:S01]  /*3bf0*/  UMOV UR5, 0xffff ;  /* 0x0000ffff00057882 */ /* 0x000fe20000000000 */
[----:B------:R-:W-:Y:S02]  /*3c00*/  UMOV UR6, 0x1 ;  /* 0x0000000100067882 */ /* 0x000fe40000000000 */
[----:B------:R-:W-:-:S04]  /*3c10*/  USHF.R.U32.HI UR4, URZ, 0x5, UR4 ;  /* 0x00000005ff047899 */ /* 0x000fc80008011604 */
[----:B------:R-:W-:Y:S02]  /*3c20*/  USHF.L.U32 UR5, UR5, UR4, URZ ;  /* 0x0000000405057299 */ /* 0x000fe400080006ff */
[----:B------:R-:W-:-:S04]  /*3c30*/  USHF.L.U32 UR4, UR6, UR4, URZ ;  /* 0x0000000406047299 */ /* 0x000fc800080006ff */
[----:B-1----:R-:W-:-:S04]  /*3c40*/  LOP3.LUT R0, R0, UR5, RZ, 0xc0, !PT ;  /* 0x0000000500007c12 */ /* 0x002fc8000f8ec0ff */
[----:B------:R-:W-:-:S13]  /*3c50*/  ISETP.NE.AND P0, PT, R0, UR5, PT ;  /* 0x0000000500007c0c */ /* 0x000fda000bf05270 */
[----:B------:R-:W-:Y:S05]  /*3c60*/  @P0 BRA `(.L_x_71) ;  /* 0x0000000000580947 */ /* 0x000fea0003800000 */
[----:B------:R-:W1:Y:S02]  /*3c70*/  LDS R0, [UR8+0x18] ;  /* 0x00001808ff007984 */ /* 0x000e640008000800 */
[----:B-1----:R-:W-:-:S04]  /*3c80*/  LOP3.LUT R0, R0, UR4, RZ, 0xc0, !PT ;  /* 0x0000000400007c12 */ /* 0x002fc8000f8ec0ff */
[----:B------:R-:W-:-:S13]  /*3c90*/  ISETP.NE.AND P0, PT, R0, UR4, PT ;  /* 0x0000000400007c0c */ /* 0x000fda000bf05270 */
[----:B------:R-:W-:Y:S05]  /*3ca0*/  @P0 BRA `(.L_x_72) ;  /* 0x00000000003c0947 */ /* 0x000fea0003800000 */
[----:B------:R-:W1:Y:S01]  /*3cb0*/  S2R R2, SR_LANEID ;  /* 0x0000000000027919 */ /* 0x000e620000000000 */
[----:B------:R-:W-:Y:S01]  /*3cc0*/  ULOP3.LUT UR5, URZ, UR5, URZ, 0x33, !UPT ;  /* 0x00000005ff057292 */ /* 0x000fe2000f8e33ff */
[----:B------:R-:W-:Y:S01]  /*3cd0*/  LOP3.LUT R4, RZ, UR4, RZ, 0x33, !PT ;  /* 0x00000004ff047c12 */ /* 0x000fe2000f8e33ff */
[----:B------:R-:W-:Y:S02]  /*3ce0*/  VOTEU.ANY UR4, UPT, PT ;  /* 0x0000000000047886 */ /* 0x000fe400038e0100 */
[----:B------:R-:W-:Y:S01]  /*3cf0*/  UFLO.U32 UR4, UR4 ;  /* 0x00000004000472bd */ /* 0x000fe200080e0000 */
[----:B------:R-:W2:Y:S01]  /*3d00*/  REDUX UR6, R4 ;  /* 0x00000000040673c4 */ /* 0x000ea20000000000 */
[----:B------:R-:W-:-:S06]  /*3d10*/  IMAD.U32 R0, RZ, RZ, UR5 ;  /* 0x00000005ff007e24 */ /* 0x000fcc000f8e00ff */
[----:B------:R4:W-:Y:S01]  /*3d20*/  UTCATOMSWS.AND URZ, UR5 ;  /* 0x0000000500ff79e3 */ /* 0x0009e20008000000 */
[----:B------:R-:W3:Y:S01]  /*3d30*/  REDUX UR7, R0 ;  /* 0x00000000000773c4 */ /* 0x000ee20000000000 */
[----:B-1----:R-:W-:Y:S01]  /*3d40*/  ISETP.EQ.U32.AND P0, PT, R2, UR4, PT ;  /* 0x0000000402007c0c */ /* 0x002fe2000bf02070 */
[----:B--2---:R-:W-:Y:S01]  /*3d50*/  IMAD.U32 R2, RZ, RZ, UR6 ;  /* 0x00000006ff027e24 */ /* 0x004fe2000f8e00ff */
[----:B---3--:R-:W-:-:S11]  /*3d60*/  MOV R3, UR7 ;  /* 0x0000000700037c02 */ /* 0x008fd60008000f00 */
[----:B------:R4:W-:Y:S04]  /*3d70*/  @P0 ATOMS.AND RZ, [UR8+0x14], R3 ;  /* 0x00001403ffff098c */ /* 0x0009e8000a800008 */
[----:B------:R4:W-:Y:S01]  /*3d80*/  @P0 ATOMS.AND RZ, [UR8+0x18], R2 ;  /* 0x00001802ffff098c */ /* 0x0009e2000a800008 */
[----:B------:R-:W-:Y:S05]  /*3d90*/  BRA `(.L_x_73) ;  /* 0x0000000000147947 */ /* 0x000fea0003800000 */
.L_x_72:
[----:B------:R-:W-:Y:S02]  /*3da0*/  MOV R2, 0x3dc0 ;  /* 0x00003dc000027802 */ /* 0x000fe40000000f00 */
[----:B---3-5:R-:W-:Y:S05]  /*3db0*/  CALL.REL.NOINC `($__internal_0_$__cuda_sm10x_tcgen05_guardrail_trap_col_being_dealloced_not_returned_by_alloc) ;  /* 0x0000008400f87944 */ /* 0x028fea0003c00000 */
[----:B------:R-:W-:Y:S05]  /*3dc0*/  BRA `(.L_x_73) ;  /* 0x0000000000087947 */ /* 0x000fea0003800000 */
.L_x_71:
[----:B------:R-:W-:Y:S02]  /*3dd0*/  MOV R2, 0x3df0 ;  /* 0x00003df000027802 */ /* 0x000fe40000000f00 */
[----:B---3-5:R-:W-:Y:S05]  /*3de0*/  CALL.REL.NOINC `($__internal_2_$__cuda_sm10x_tcgen05_guardrail_trap_unallocated_columns_being_dealloced) ;  /* 0x0000008800047944 */ /* 0x028fea0003c00000 */
.L_x_73:
[----:B------:R-:W-:Y:S01]  /*3df0*/  NOP ;  /* 0x0000000000007918 */ /* 0x000fe20000000000 */
[----:B----4-:R-:W-:Y:S05]  /*3e00*/  EXIT ;  /* 0x000000000000794d */ /* 0x010fea0003800000 */
.L_x_55:
[----:B------:R-:W-:-:S09]  /*3e10*/  UISETP.NE.OR UP0, UPT, UR18, 0x3, !UP3 ;  /* 0x000000031200788c */ /* 0x000fd2000df05670 */
[----:B------:R-:W-:Y:S05]  /*3e20*/  BRA.U UP0, `(.L_x_74) ;  /* 0x0000001900047547 */ /* 0x000fea000b800000 */
[----:B------:R-:W2:Y:S01]  /*3e30*/  LDCU.64 UR4, c[0x0][0x888] ;  /* 0x00011100ff0477ac */ /* 0x000ea20008000a00 */
[----:B------:R-:W3:Y:S01]  /*3e40*/  S2UR UR10, SR_CgaCtaId ;  /* 0x00000000000a79c3 */ /* 0x000ee20000008800 */
[----:B------:R-:W-:Y:S01]  /*3e50*/  HFMA2 R10, -RZ, RZ, 0, 0 ;  /* 0x00000000ff0a7431 */ /* 0x000fe200000001ff */
[----:B------:R-:W-:Y:S01]  /*3e60*/  MOV R9, RZ ;  /* 0x000000ff00097202 */ /* 0x000fe20000000f00 */
[----:B------:R-:W4:Y:S01]  /*3e70*/  LDCU UR50, c[0x0][0x370] ;  /* 0x00006e00ff3277ac */ /* 0x000f220008000800 */
[----:B------:R-:W-:Y:S01]  /*3e80*/  HFMA2 R3, -RZ, RZ, 0, 0.0078125 ;  /* 0x00002000ff037431 */ /* 0x000fe200000001ff */
[----:B------:R-:W4:Y:S03]  /*3e90*/  LDCU.128 UR52, c[0x0][0xb10] ;  /* 0x00016200ff3477ac */ /* 0x000f260008000c00 */
[----:B------:R-:W1:Y:S01]  /*3ea0*/  LDC.64 R12, c[0x0][0x348] ;  /* 0x0000d200ff0c7b82 */ /* 0x000e620000000a00 */
[----:B------:R-:W3:Y:S01]  /*3eb0*/  LDCU UR47, c[0x0][0x374] ;  /* 0x00006e80ff2f77ac */ /* 0x000ee20008000800 */
[----:B------:R-:W3:Y:S01]  /*3ec0*/  LDCU.64 UR48, c[0x0][0x890] ;  /* 0x00011200ff3077ac */ /* 0x000ee20008000a00 */
[----:B--2---:R-:W-:Y:S01]  /*3ed0*/  UISETP.NE.U32.AND UP0, UPT, UR4, URZ, UPT ;  /* 0x000000ff0400728c */ /* 0x004fe2000bf05070 */
[----:B------:R-:W2:Y:S01]  /*3ee0*/  LDCU UR15, c[0x0][0xb0c] ;  /* 0x00016180ff0f77ac */ /* 0x000ea20008000800 */
[----:B------:R-:W2:Y:S01]  /*3ef0*/  LDCU UR58, c[0x0][0xb20] ;  /* 0x00016400ff3a77ac */ /* 0x000ea20008000800 */
[----:B------:R-:W2:Y:S01]  /*3f00*/  LDCU UR4, c[0x0][0xb30] ;  /* 0x00016600ff0477ac */ /* 0x000ea20008000800 */
[----:B------:R-:W-:Y:S01]  /*3f10*/  UMOV UR21, 0x400 ;  /* 0x0000040000157882 */ /* 0x000fe20000000000 */
[----:B----4-:R-:W-:-:S02]  /*3f20*/  UIMAD.WIDE.U32 UR6, UR50, UR52, URZ ;  /* 0x00000034320672a5 */ /* 0x010fc4000f8e00ff */
[----:B---3--:R-:W-:Y:S02]  /*3f30*/  UIMAD.WIDE.U32 UR8, UR47, UR55, URZ ;  /* 0x000000372f0872a5 */ /* 0x008fe4000f8e00ff */
[----:B------:R-:W-:Y:S02]  /*3f40*/  ULEA UR21, UR10, UR21, 0x18 ;  /* 0x000000150a157291 */ /* 0x000fe4000f8ec0ff */
[----:B------:R-:W-:Y:S02]  /*3f50*/  UISETP.NE.AND.EX UP6, UPT, UR5, URZ, UPT, UP0 ;  /* 0x000000ff0500728c */ /* 0x000fe4000bfc5300 */
[----:B------:R-:W-:Y:S02]  /*3f60*/  UISETP.NE.AND UP0, UPT, UR45, 0x1, UPT ;  /* 0x000000012d00788c */ /* 0x000fe4000bf05270 */
[----:B------:R-:W-:Y:S02]  /*3f70*/  UISETP.NE.U32.AND UP0, UPT, UR48, URZ, UPT ;  /* 0x000000ff3000728c */ /* 0x000fe4000bf05070 */
[----:B------:R-:W-:-:S02]  /*3f80*/  UIADD3 UR41, UPT, UPT, UR21, 0x40, URZ ;  /* 0x0000004015297890 */ /* 0x000fc4000fffe0ff */
[----:B------:R-:W-:Y:S02]  /*3f90*/  UIADD3 UR33, UPT, UPT, UR21, 0x48, URZ ;  /* 0x0000004815217890 */ /* 0x000fe4000fffe0ff */
[----:B------:R-:W-:Y:S02]  /*3fa0*/  UIADD3 UR25, UPT, UPT, UR21, 0x50, URZ ;  /* 0x0000005015197890 */ /* 0x000fe4000fffe0ff */
[----:B------:R-:W-:Y:S02]  /*3fb0*/  UIADD3 UR17, UPT, UPT, UR21, 0x58, URZ ;  /* 0x0000005815117890 */ /* 0x000fe4000fffe0ff */
[----:B------:R-:W-:Y:S01]  /*3fc0*/  USEL UR51, URZ, 0x1, UP5 ;  /* 0x00000001ff337887 */ /* 0x000fe2000a800000 */
[----:B------:R-:W-:Y:S01]  /*3fd0*/  UMOV UR6, UR7 ;  /* 0x0000000700067c82 */ /* 0x000fe20008000000 */
[----:B------:R-:W-:Y:S01]  /*3fe0*/  UMOV UR56, UR9 ;  /* 0x0000000900387c82 */ /* 0x000fe20008000000 */
[----:B------:R-:W-:Y:S02]  /*3ff0*/  UISETP.GE.AND UP2, UPT, UR45, 0x1, UPT ;  /* 0x000000012d00788c */ /* 0x000fe4000bf46270 */
[----:B------:R-:W-:-:S02]  /*4000*/  UISETP.NE.AND.EX UP5, UPT, UR49, URZ, UPT, UP0 ;  /* 0x000000ff3100728c */ /* 0x000fc4000bfa5300 */
[----:B------:R-:W-:Y:S01]  /*4010*/  UPLOP3.LUT UP3, UPT, UPT, UPT, UPT, 0x40, 0x4 ;  /* 0x000000000004789c */ /* 0x000fe20003f6e870 */
[----:B------:R-:W3:Y:S01]  /*4020*/  LDCU.64 UR22, c[0x0][0xb28] ;  /* 0x00016500ff1677ac */ /* 0x000ee20008000a00 */
[----:B--2---:R-:W-:Y:S02]  /*4030*/  UISETP.NE.AND UP2, UPT, UR15, 0x1, UPT ;  /* 0x000000010f00788c */ /* 0x004fe4000bf45270 */
[----:B------:R-:W-:Y:S02]  /*4040*/  UPRMT UR39, UR10, 0x654, UR41 ;  /* 0x000006540a277896 */ /* 0x000fe40008000029 */
[----:B------:R-:W-:Y:S02]  /*4050*/  UPRMT UR38, UR10, 0x654, UR33 ;  /* 0x000006540a267896 */ /* 0x000fe40008000021 */
[----:B------:R-:W-:Y:S02]  /*4060*/  UPRMT UR37, UR10, 0x654, UR25 ;  /* 0x000006540a257896 */ /* 0x000fe40008000019 */
[----:B------:R-:W-:-:S02]  /*4070*/  UPRMT UR29, UR10, 0x654, UR17 ;  /* 0x000006540a1d7896 */ /* 0x000fc40008000011 */
[----:B------:R-:W-:Y:S02]  /*4080*/  USHF.R.U32.HI UR57, URZ, UR53, UR6 ;  /* 0x00000035ff397299 */ /* 0x000fe40008011606 */
[----:B------:R-:W-:Y:S02]  /*4090*/  USHF.R.U32.HI UR56, URZ, UR58, UR56 ;  /* 0x0000003aff387299 */ /* 0x000fe40008011638 */
[----:B------:R-:W-:Y:S02]  /*40a0*/  UISETP.NE.AND UP0, UPT, UR54, 0x1, UPT ;  /* 0x000000013600788c */ /* 0x000fe4000bf05270 */
[----:B-1----:R-:W-:-:S11]  /*40b0*/  UISETP.NE.AND UP4, UPT, UR4, 0x1, UPT ;  /* 0x000000010400788c */ /* 0x002fd6000bf85270 */
.L_x_89:
[C---:B------:R-:W-:Y:S02]  /*40c0*/  LEA R8, R10.reuse, UR21, 0x3 ;  /* 0x000000150a087c11 */ /* 0x040fe4000f8e18ff */
[----:B------:R-:W-:Y:S02]  /*40d0*/  SHF.L.U32 R5, R9, 0x1f, RZ ;  /* 0x0000001f09057819 */ /* 0x000fe400000006ff */
[----:B------:R-:W-:Y:S02]  /*40e0*/  LEA R6, R10, UR21, 0x4 ;  /* 0x000000150a067c11 */ /* 0x000fe4000f8e20ff */
[----:B-1----:R-:W1:Y:S02]  /*40f0*/  SYNCS.PHASECHK.TRANS64.TRYWAIT P0, [R8+URZ+0x90], R5 ;  /* 0x00009005080075a7 */ /* 0x002e6400080011ff */
[----:B-1----:R-:W-:Y:S05]  /*4100*/  @!P0 BRA `(.L_x_75) ;  /* 0x0000007c00248947 */ /* 0x002fea0003800000 */
.L_x_201:
[----:B-1----:R-:W1:Y:S01]  /*4110*/  LDS.128 R4, [R6+0x120] ;  /* 0x0001200006047984 */ /* 0x002e620000000c00 */
[----:B------:R-:W-:Y:S01]  /*4120*/  UISETP.GE.AND UP0, UPT, UR45, 0x1, UPT ;  /* 0x000000012d00788c */ /* 0x000fe2000bf06270 */
[----:B------:R-:W-:Y:S01]  /*4130*/  @!PT LDS RZ, [RZ] ;  /* 0x00000000fffff984 */ /* 0x000fe20000000800 */
[----:B------:R-:W-:Y:S01]  /*4140*/  @!PT LDS RZ, [RZ] ;  /* 0x00000000fffff984 */ /* 0x000fe20000000800 */
[----:B------:R-:W-:Y:S01]  /*4150*/  @!PT LDS RZ, [RZ] ;  /* 0x00000000fffff984 */ /* 0x000fe20000000800 */
[----:B------:R-:W-:Y:S01]  /*4160*/  @!PT LDS RZ, [RZ] ;  /* 0x00000000fffff984 */ /* 0x000fe20000000800 */
[----:B------:R2:W-:Y:S06]  /*4170*/  MEMBAR.ALL.CTA ;  /* 0x0000000000007992 */ /* 0x0005ec0000008000 */
[----:B--2---:R-:W2:Y:S01]  /*4180*/  FENCE.VIEW.ASYNC.S ;  /* 0x00000000000073c6 */ /* 0x004ea20000000000 */
[----:B-1----:R-:W-:Y:S11]  /*4190*/  LOP3.LUT P0, RZ, R6, 0x1, RZ, 0xc0, !PT ;  /* 0x0000000106ff7812 */ /* 0x002ff6000780c0ff */
[----:B------:R-:W-:Y:S02]  /*41a0*/  @!UPT UIADD3 URZ, UPT, UPT, URZ, URZ, URZ ;  /* 0x000000fffffff290 */ /* 0x000fe4000fffe0ff */
[----:B--2---:R-:W-:Y:S01]  /*41b0*/  VOTEU.ANY UP2, P0 ;  /* 0x0000000000ff7886 */ /* 0x004fe20000040100 */
[----:B------:R-:W-:Y:S11]  /*41c0*/  PLOP3.LUT P0, PT, PT, PT, UP2, 0x80, 0x8 ;  /* 0x000000000008781c */ /* 0x000ff60003f0f028 */
[----:B------:R-:W-:Y:S02]  /*41d0*/  @!UPT UIADD3 URZ, UPT, UPT, URZ, URZ, URZ ;  /* 0x000000fffffff290 */ /* 0x000fe4000fffe0ff */
[----:B------:R-:W-:Y:S02]  /*41e0*/  @P0 SHF.R.U32.HI R0, RZ, 0x10, R5 ;  /* 0x00000010ff000819 */ /* 0x000fe40000011605 */
[----:B------:R-:W-:Y:S02]  /*41f0*/  @P0 MOV R2, R4 ;  /* 0x0000000400020202 */ /* 0x000fe40000000f00 */
[----:B------:R-:W-:Y:S01]  /*4200*/  @P0 R2UR UR4, R0 ;  /* 0x00000000000402ca */ /* 0x000fe200000e0000 */
[----:B------:R-:W-:Y:S01]  /*4210*/  VIADD R0, R8, 0xa0 ;  /* 0x000000a008007836 */ /* 0x000fe20000000000 */
[----:B------:R-:W-:Y:S02]  /*4220*/  @P0 LOP3.LUT R4, R5, 0xffff, RZ, 0xc0, !PT ;  /* 0x0000ffff05040812 */ /* 0x000fe400078ec0ff */
[----:B------:R-:W-:Y:S02]  /*4230*/  @P0 R2UR UR6, R2 ;  /* 0x00000000020602ca */ /* 0x000fe400000e0000 */
[----:B------:R-:W-:Y:S02]  /*4240*/  PRMT R0, RZ, 0x654, R0 ;  /* 0x00000654ff007816 */ /* 0x000fe40000000000 */
[----:B------:R-:W-:Y:S02]  /*4250*/  @P0 R2UR UR5, R4 ;  /* 0x00000000040502ca */ /* 0x000fe400000e0000 */
[----:B------:R1:W-:Y:S03]  /*4260*/  SYNCS.ARRIVE.TRANS64.RED.A1T0 RZ, [R0+URZ], RZ ;  /* 0x000000ff00ff79a7 */ /* 0x0003e600081004ff */
[----:B------:R-:W-:Y:S04]  /*4270*/  @UP2 UMOV UR46, UR4 ;  /* 0x00000004002e2c82 */ /* 0x000fe80008000000 */
[----:B------:R-:W-:Y:S04]  /*4280*/  @UP2 UMOV UR14, UR6 ;  /* 0x00000006000e2c82 */ /* 0x000fe80008000000 */
[----:B------:R-:W-:Y:S01]  /*4290*/  @UP2 UMOV UR13, UR5 ;  /* 0x00000005000d2c82 */ /* 0x000fe20008000000 */
[----:B------:R-:W-:Y:S05]  /*42a0*/  BRA.U !UP0, `(.L_x_76) ;  /* 0x0000000108c07547 */ /* 0x000fea000b800000 */
[----:B------:R-:W-:Y:S02]  /*42b0*/  UIMAD.WIDE.U32 UR18, UR13, UR55, URZ ;  /* 0x000000370d1272a5 */ /* 0x000fe4000f8e00ff */
[----:B------:R-:W-:Y:S02]  /*42c0*/  UP2UR UR16, UPR, URZ, 0x4 ;  /* 0x00000004ff107883 */ /* 0x000fe40008000000 */
[----:B------:R-:W-:Y:S02]  /*42d0*/  UISETP.NE.AND UP2, UPT, UR54, 0x1, UPT ;  /* 0x000000013600788c */ /* 0x000fe4000bf45270 */
[----:B------:R-:W-:Y:S02]  /*42e0*/  UIMAD.WIDE.U32 UR26, UR14, UR52, URZ ;  /* 0x000000340e1a72a5 */ /* 0x000fe4000f8e00ff */
[----:B------:R-:W-:Y:S02]  /*42f0*/  USEL UR4, UR47, UR56, !UP2 ;  /* 0x000000382f047287 */ /* 0x000fe4000d000000 */
[----:B------:R-:W-:Y:S02]  /*4300*/  UISETP.NE.AND UP0, UPT, UR15, 0x1, UPT ;  /* 0x000000010f00788c */ /* 0x000fe4000bf05270 */
[----:B------:R-:W-:Y:S02]  /*4310*/  UP2UR UR20, UPR, URZ, 0x2 ;  /* 0x00000002ff147883 */ /* 0x000fe40008000000 */
[----:B------:R-:W-:Y:S02]  /*4320*/  UISETP.NE.AND UP1, UPT, UR45, 0x1, UPT ;  /* 0x000000012d00788c */ /* 0x000fe4000bf25270 */
[----:B---3--:R-:W-:Y:S02]  /*4330*/  UIMAD.WIDE.U32 UR8, UR4, UR22, URZ ;  /* 0x00000016040872a5 */ /* 0x008fe4000f8e00ff */
[----:B------:R-:W-:Y:S01]  /*4340*/  USEL UR7, UR50, UR57, !UP0 ;  /* 0x0000003932077287 */ /* 0x000fe2000c000000 */
[----:B------:R-:W-:Y:S02]  /*4350*/  UMOV UR5, UR19 ;  /* 0x0000001300057c82 */ /* 0x000fe40008000000 */
[----:B------:R-:W-:Y:S02]  /*4360*/  USHF.R.U32.HI UR6, URZ, UR58, UR5 ;  /* 0x0000003aff067299 */ /* 0x000fe40008011605 */
[----:B------:R-:W-:Y:S02]  /*4370*/  UIMAD.WIDE.U32 UR10, UR7, UR22, URZ ;  /* 0x00000016070a72a5 */ /* 0x000fe4000f8e00ff */
[----:B------:R-:W-:Y:S02]  /*4380*/  USEL UR6, UR13, UR6, !UP2 ;  /* 0x000000060d067287 */ /* 0x000fe4000d000000 */
[----:B------:R-:W-:Y:S01]  /*4390*/  UISETP.NE.AND UP2, UPT, UR16, URZ, UPT ;  /* 0x000000ff1000728c */ /* 0x000fe2000bf45270 */
[----:B------:R-:W-:Y:S02]  /*43a0*/  UMOV UR5, UR27 ;  /* 0x0000001b00057c82 */ /* 0x000fe40008000000 */
[----:B------:R-:W-:Y:S03]  /*43b0*/  USHF.R.U32.HI UR12, URZ, UR53, UR5 ;  /* 0x00000035ff0c7299 */ /* 0x000fe60008011605 */
[----:B------:R-:W-:Y:S02]  /*43c0*/  UMOV UR5, UR9 ;  /* 0x0000000900057c82 */ /* 0x000fe40008000000 */
[----:B------:R-:W-:Y:S03]  /*43d0*/  @UP1 USHF.R.U32.HI UR4, URZ, UR23, UR5 ;  /* 0x00000017ff041299 */ /* 0x000fe60008011605 */
[----:B------:R-:W-:Y:S01]  /*43e0*/  UMOV UR5, UR11 ;  /* 0x0000000b00057c82 */ /* 0x000fe20008000000 */
[----:B------:R-:W-:Y:S02]  /*43f0*/  UIMAD UR4, UR45, UR4, URZ ;  /* 0x000000042d0472a4 */ /* 0x000fe4000f8e02ff */
[----:B------:R-:W-:Y:S02]  /*4400*/  @UP1 USHF.R.U32.HI UR7, URZ, UR23, UR5 ;  /* 0x00000017ff071299 */ /* 0x000fe40008011605 */
[----:B------:R-:W-:Y:S02]  /*4410*/  USEL UR5, UR14, UR12, !UP0 ;  /* 0x0000000c0e057287 */ /* 0x000fe4000c000000 */
[----:B------:R-:W-:Y:S02]  /*4420*/  UIMAD.WIDE.U32 UR10, UR6, UR22, URZ ;  /* 0x00000016060a72a5 */ /* 0x000fe4000f8e00ff */
[----:B------:R-:W-:Y:S02]  /*4430*/  UIMAD UR8, UR45, UR7, URZ ;  /* 0x000000072d0872a4 */ /* 0x000fe4000f8e02ff */
[----:B------:R-:W-:Y:S03]  /*4440*/  UISETP.GE.AND UP0, UPT, UR6, UR4, UPT ;  /* 0x000000040600728c */ /* 0x000fe6000bf06270 */
[----:B------:R-:W-:Y:S01]  /*4450*/  UMOV UR4, UR11 ;  /* 0x0000000b00047c82 */ /* 0x000fe20008000000 */
[----:B------:R-:W-:Y:S02]  /*4460*/  UISETP.GE.OR UP0, UPT, UR5, UR8, UP0 ;  /* 0x000000080500728c */ /* 0x000fe40008706670 */
[----:B------:R-:W-:Y:S02]  /*4470*/  USHF.R.U32.HI UR4, URZ, UR23, UR4 ;  /* 0x00000017ff047299 */ /* 0x000fe40008011604 */
[----:B------:R-:W-:Y:S02]  /*4480*/  UIMAD.WIDE.U32 UR8, UR5, UR22, URZ ;  /* 0x00000016050872a5 */ /* 0x000fe4000f8e00ff */
[----:B------:R-:W-:Y:S04]  /*4490*/  USEL UR10, UR6, UR4, !UP1 ;  /* 0x00000004060a7287 */ /* 0x000fe8000c800000 */
[----:B------:R-:W-:Y:S01]  /*44a0*/  UIADD3 UR11, UPT, UPT, -UR10, URZ, URZ ;  /* 0x000000ff0a0b7290 */ /* 0x000fe2000fffe1ff */
[----:B------:R-:W-:Y:S02]  /*44b0*/  @!UP0 UMOV UR4, UR9 ;  /* 0x0000000900048c82 */ /* 0x000fe40008000000 */
[----:B------:R-:W-:Y:S02]  /*44c0*/  @!UP0 USHF.R.U32.HI UR4, URZ, UR23, UR4 ;  /* 0x00000017ff048299 */ /* 0x000fe40008011604 */
[----:B------:R-:W-:Y:S02]  /*44d0*/  UIMAD UR8, UR45, UR11, UR6 ;  /* 0x0000000b2d0872a4 */ /* 0x000fe4000f8e0206 */
[----:B------:R-:W-:Y:S02]  /*44e0*/  @!UP0 USEL UR4, UR5, UR4, !UP1 ;  /* 0x0000000405048287 */ /* 0x000fe4000c800000 */
[----:B------:R-:W-:Y:S02]  /*44f0*/  UISETP.NE.AND UP1, UPT, UR20, URZ, UPT ;  /* 0x000000ff1400728c */ /* 0x000fe4000bf25270 */
[----:B------:R-:W-:Y:S02]  /*4500*/  @!UP0 UIMAD UR7, UR7, UR8, UR4 ;  /* 0x00000008070782a4 */ /* 0x000fe4000f8e0204 */
[----:B------:R-:W-:Y:S02]  /*4510*/  @!UP0 UIADD3 UR9, UPT, UPT, UR10, -UR4, URZ ;  /* 0x800000040a098290 */ /* 0x000fe4000fffe0ff */
[----:B------:R-:W-:Y:S02]  /*4520*/  UIADD3 UR8, UPT, UPT, -UR6, URZ, URZ ;  /* 0x000000ff06087290 */ /* 0x000fe4000fffe1ff */
[----:B------:R-:W-:Y:S02]  /*4530*/  UIADD3 UR4, UPT, UPT, -UR5, URZ, URZ ;  /* 0x000000ff05047290 */ /* 0x000fe4000fffe1ff */
[----:B------:R-:W-:Y:S03]  /*4540*/  @!UP0 UIMAD UR6, UR9, UR45, UR5 ;  /* 0x0000002d090682a4 */ /* 0x000fe6000f8e0205 */
[----:B------:R-:W-:Y:S01]  /*4550*/  @!UP0 UMOV UR5, UR7 ;  /* 0x0000000700058c82 */ /* 0x000fe20008000000 */
[----:B------:R-:W-:Y:S02]  /*4560*/  UIMAD UR7, UR15, UR4, UR14 ;  /* 0x000000040f0772a4 */ /* 0x000fe4000f8e020e */
[----:B------:R-:W-:Y:S02]  /*4570*/  UIMAD UR4, UR54, UR8, UR13 ;  /* 0x00000008360472a4 */ /* 0x000fe4000f8e020d */
[----:B------:R-:W-:Y:S02]  /*4580*/  UIMAD UR14, UR5, UR15, UR7 ;  /* 0x0000000f050e72a4 */ /* 0x000fe4000f8e0207 */
[----:B------:R-:W-:Y:S11]  /*4590*/  UIMAD UR13, UR6, UR54, UR4 ;  /* 0x00000036060d72a4 */ /* 0x000ff6000f8e0204 */
[----:B------:R-:W-:Y:S01]  /*45a0*/  @!UPT UIADD3 URZ, UPT, UPT, URZ, URZ, URZ ;  /* 0x000000fffffff290 */ /* 0x000fe2000fffe0ff */
.L_x_76:
[----:B------:R-:W2:Y:S01]  /*45b0*/  @!UP4 LDCU.128 UR8, c[0x0][0xb10] ;  /* 0x00016200ff08c7ac */ /* 0x000ea20008000c00 */
[----:B------:R-:W-:Y:S01]  /*45c0*/  IMAD.MOV.U32 R5, RZ, RZ, 0x1 ;  /* 0x00000001ff057424 */ /* 0x000fe200078e00ff */
[----:B------:R-:W-:Y:S04]  /*45d0*/  ISETP.NE.U32.AND P0, PT, RZ, UR48, PT ;  /* 0x00000030ff007c0c */ /* 0x000fe8000bf05070 */
[----:B------:R-:W-:Y:S01]  /*45e0*/  ISETP.NE.AND.EX P0, PT, RZ, UR49, PT, P0 ;  /* 0x00000031ff007c0c */ /* 0x000fe2000bf05300 */
[----:B------:R-:W4:Y:S01]  /*45f0*/  @!UP4 LDCU UR5, c[0x0][0xb0c] ;  /* 0x00016180ff05c7ac */ /* 0x000f220008000800 */
[----:B------:R-:W-:Y:S01]  /*4600*/  SHF.L.U32 R5, R5, 0x1f, RZ ;  /* 0x0000001f05057819 */ /* 0x000fe200000006ff */
[----:B------:R-:W-:Y:S02]  /*4610*/  USHF.L.U32 UR43, UR30, 0x6, URZ ;  /* 0x000000061e2b7899 */ /* 0x000fe400080006ff */
[----:B------:R-:W-:Y:S02]  /*4620*/  USHF.L.U32 UR42, UR31, 0x8, URZ ;  /* 0x000000081f2a7899 */ /* 0x000fe400080006ff */
[----:B--2---:R-:W-:Y:S07]  /*4630*/  UIMAD.WIDE.U32 UR6, UR14, UR8, URZ ;  /* 0x000000080e0672a5 */ /* 0x004fee000f8e00ff */
[----:B------:R-:W-:Y:S01]  /*4640*/  @!UP4 UMOV UR4, UR7 ;  /* 0x000000070004cc82 */ /* 0x000fe20008000000 */
[----:B----4-:R-:W-:Y:S02]  /*4650*/  @!UP4 UISETP.NE.AND UP0, UPT, UR5, 0x1, UPT ;  /* 0x000000010500c88c */ /* 0x010fe4000bf05270 */
[----:B------:R-:W-:Y:S02]  /*4660*/  @!UP4 USHF.R.U32.HI UR4, URZ, UR9, UR4 ;  /* 0x00000009ff04c299 */ /* 0x000fe40008011604 */
[----:B------:R-:W-:Y:S02]  /*4670*/  UIMAD.WIDE.U32 UR6, UR13, UR11, URZ ;  /* 0x0000000b0d0672a5 */ /* 0x000fe4000f8e00ff */
[----:B------:R-:W-:Y:S02]  /*4680*/  @!UP4 USEL UR8, UR14, UR4, !UP0 ;  /* 0x000000040e08c287 */ /* 0x000fe4000c000000 */
[----:B------:R-:W-:Y:S03]  /*4690*/  @!UP4 UISETP.NE.AND UP0, UPT, UR10, 0x1, UPT ;  /* 0x000000010a00c88c */ /* 0x000fe6000bf05270 */
[----:B------:R-:W-:Y:S02]  /*46a0*/  @!UP4 UMOV UR6, UR7 ;  /* 0x000000070006cc82 */ /* 0x000fe40008000000 */
[----:B------:R-:W2:Y:S02]  /*46b0*/  @!UP4 LDCU UR4, c[0x0][0xb20] ;  /* 0x00016400ff04c7ac */ /* 0x000ea40008000800 */
[----:B--2---:R-:W-:Y:S04]  /*46c0*/  @!UP4 USHF.R.U32.HI UR6, URZ, UR4, UR6 ;  /* 0x00000004ff06c299 */ /* 0x004fe80008011606 */
[----:B------:R-:W-:Y:S04]  /*46d0*/  @!UP4 USEL UR6, UR13, UR6, !UP0 ;  /* 0x000000060d06c287 */ /* 0x000fe8000c000000 */
[----:B------:R-:W-:Y:S02]  /*46e0*/  @!UP4 UIADD3 UR4, UPT, UPT, -UR8, UR6, URZ ;  /* 0x000000060804c290 */ /* 0x000fe4000fffe1ff */
[----:B------:R-:W-:Y:S02]  /*46f0*/  @!UP4 UIADD3 UR6, UPT, UPT, UR8, -UR6, URZ ;  /* 0x800000060806c290 */ /* 0x000fe4000fffe0ff */
[----:B------:R-:W-:Y:S02]  /*4700*/  @!UP4 UIMAD UR14, UR4, UR5, UR14 ;  /* 0x00000005040ec2a4 */ /* 0x000fe4000f8e020e */
[----:B------:R-:W-:Y:S01]  /*4710*/  @!UP4 UIMAD UR13, UR6, UR10, UR13 ;  /* 0x0000000a060dc2a4 */ /* 0x000fe2000f8e020d */
[----:B------:R-:W-:Y:S11]  /*4720*/  BRA.U UP3, `(.L_x_77) ;  /* 0x0000000103107547 */ /* 0x000ff6000b800000 */
[----:B-1----:R-:W-:Y:S04]  /*4730*/  MOV R0, UR51 ;  /* 0x0000003300007c02 */ /* 0x002fe80008000f00 */
[----:B------:R-:W-:Y:S04]  /*4740*/  SHF.L.U32 R7, R0, 0x1f, RZ ;  /* 0x0000001f00077819 */ /* 0x000fe800000006ff */
[----:B------:R-:W1:Y:S02]  /*4750*/  SYNCS.PHASECHK.TRANS64.TRYWAIT P1, [UR21+0x88], R7 ;  /* 0x00008807ff0075a7 */ /* 0x000e640008021115 */
[----:B-1----:R-:W-:Y:S05]  /*4760*/  @!P1 BRA `(.L_x_78) ;  /* 0x0000007400a09947 */ /* 0x002fea0003800000 */
.L_x_77:
[----:B------:R-:W-:Y:S05]  /*4770*/  BRA.U !UP5, `(.L_x_79) ;  /* 0x000000010d387547 */ /* 0x000fea000b800000 */
[----:B------:R-:W-:Y:S01]  /*4780*/  UPLOP3.LUT UP1, UPT, UPT, UPT, UP6, 0x80, 0x8 ;  /* 0x000000000008789c */ /* 0x000fe20003f2f060 */
[----:B-1----:R-:W-:Y:S01]  /*4790*/  HFMA2 R0, -RZ, RZ, 0, 5.9604644775390625e-08 ;  /* 0x00000001ff007431 */ /* 0x002fe200000001ff */
[----:B------:R-:W1:Y:S01]  /*47a0*/  LDCU.64 UR8, c[0x0][0x358] ;  /* 0x00006b00ff0877ac */ /* 0x000e620008000a00 */
[----:B------:R-:W-:Y:S03]  /*47b0*/  IMAD.MOV.U32 R63, RZ, RZ, 0x1 ;  /* 0x00000001ff3f7424 */ /* 0x000fe600078e00ff */
[----:B------:R-:W-:Y:S05]  /*47c0*/  PLOP3.LUT P1, PT, PT, PT, UP1, 0x80, 0x8 ;  /* 0x000000000008781c */ /* 0x000fea0003f2f018 */
[----:B------:R-:W2:Y:S01]  /*47d0*/  @UP1 LDCU.64 UR4, c[0x0][0x888] ;  /* 0x00011100ff0417ac */ /* 0x000ea20008000a00 */
[----:B------:R-:W-:Y:S07]  /*47e0*/  @UP1 UIMAD UR6, UR36, UR48, URZ ;  /* 0x00000030240612a4 */ /* 0x000fee000f8e02ff */
[----:B------:R-:W-:Y:S01]  /*47f0*/  @!P1 PRMT R63, R0, 0x7610, R63 ;  /* 0x00007610003f9816 */ /* 0x000fe2000000003f */
[----:B--2---:R-:W-:Y:S06]  /*4800*/  @UP1 UIMAD.WIDE UR4, UR6, 0x4, UR4 ;  /* 0x00000004060418a5 */ /* 0x004fec000f8e0204 */
[----:B------:R-:W-:Y:S01]  /*4810*/  IMAD.U32 R6, RZ, RZ, UR4 ;  /* 0x00000004ff067e24 */ /* 0x000fe2000f8e00ff */
[----:B------:R-:W-:Y:S04]  /*4820*/  MOV R7, UR5 ;  /* 0x0000000500077c02 */ /* 0x000fe80008000f00 */
[----:B------:R-:W2:Y:S01]  /*4830*/  @!UP1 LDCU UR4, c[0x0][0x880] ;  /* 0x00011000ff0497ac */ /* 0x000ea20008000800 */
[----:B-1---5:R4:W5:Y:S02]  /*4840*/  @P1 LDG.E R27, desc[UR8][R6.64] ;  /* 0x00000008061b1981 */ /* 0x022964000c1e1900 */
[----:B--2-4-:R-:W-:Y:S07]  /*4850*/  @!P1 IMAD.U32 R27, RZ, RZ, UR4 ;  /* 0x00000004ff1b9e24 */ /* 0x014fee000f8e00ff */
.L_x_79:
[----:B-----5:R-:W-:Y:S01]  /*4860*/  @!P0 FSETP.EQ.AND P2, PT, R27, RZ, PT ;  /* 0x000000ff1b00820b */ /* 0x020fe20003f42000 */
[----:B------:R-:W-:Y:S01]  /*4870*/  @!UPT UIADD3 URZ, UPT, UPT, URZ, URZ, URZ ;  /* 0x000000fffffff290 */ /* 0x000fe2000fffe0ff */
[----:B------:R-:W-:Y:S11]  /*4880*/  @!P0 BRA `(.L_x_80) ;  /* 0x0000000000148947 */ /* 0x000ff60003800000 */
[----:B------:R-:W-:Y:S02]  /*4890*/  LOP3.LUT P0, RZ, R63, 0xff, RZ, 0xc0, !PT ;  /* 0x000000ff3fff7812 */ /* 0x000fe4000780c0ff */
[----:B------:R-:W-:Y:S04]  /*48a0*/  PLOP3.LUT P2, PT, PT, PT, UP1, 0x80, 0x8 ;  /* 0x000000000008781c */ /* 0x000fe80003f4f018 */
[----:B------:R-:W-:Y:S07]  /*48b0*/  PLOP3.LUT P2, PT, P2, PT, PT, 0x8, 0x80 ;  /* 0x000000000080781c */ /* 0x000fee000174e170 */
[----:B------:R-:W-:Y:S11]  /*48c0*/  @P0 FSETP.EQ.AND P2, PT, R27, RZ, PT ;  /* 0x000000ff1b00020b */ /* 0x000ff60003f42000 */
[----:B------:R-:W-:Y:S02]  /*48d0*/  @!UPT UIADD3 URZ, UPT, UPT, URZ, URZ, URZ ;  /* 0x000000fffffff290 */ /* 0x000fe4000fffe0ff */
.L_x_80:
[----:B------:R-:W2:Y:S01]  /*48e0*/  SYNCS.PHASECHK.TRANS64.TRYWAIT P0, [UR21+0x60], R5 ;  /* 0x00006005ff0075a7 */ /* 0x000ea20008001115 */
[----:B------:R-:W-:Y:S04]  /*48f0*/  ELECT P1, URZ, PT ;  /* 0x0000000000ff782f */ /* 0x000fe80003820000 */
[----:B------:R-:W-:Y:S01]  /*4900*/  PLOP3.LUT P1, PT, P2, P1, PT, 0xf2, 0x2f ;  /* 0x00000000002f781c */ /* 0x000fe20001723e72 */
[----:B------:R-:W-:Y:S01]  /*4910*/  @!UPT UIADD3 URZ, UPT, UPT, URZ, URZ, URZ ;  /* 0x000000fffffff290 */ /* 0x000fe2000fffe0ff */
[----:B--2---:R-:W-:Y:S11]  /*4920*/  @!P0 BRA `(.L_x_81) ;  /* 0x0000007400488947 */ /* 0x004ff60003800000 */
.L_x_204:
[----:B------:R-:W-:Y:S01]  /*4930*/  @!P1 IADD3 R2, P0, PT, R12, 0x580, RZ ;  /* 0x000005800c029810 */ /* 0x000fe20007f1e0ff */
[----:B------:R-:W-:Y:S01]  /*4940*/  VOTEU.ALL UP0, P1 ;  /* 0x0000000000ff7886 */ /* 0x000fe20000800000 */
[----:B------:R-:W-:Y:S01]  /*4950*/  UMOV UR6, 0x0 ;  /* 0x0000000000067882 */ /* 0x000fe20000000000 */
[----:B------:R-:W-:Y:S01]  /*4960*/  UMOV UR7, 0x10000000 ;  /* 0x1000000000077882 */ /* 0x000fe20000000000 */
[----:B------:R-:W-:Y:S01]  /*4970*/  @!P1 R2UR UR5, R2 ;  /* 0x00000000020592ca */ /* 0x000fe200000e0000 */
[----:B-1----:R-:W-:Y:S01]  /*4980*/  @!P1 IMAD.X R0, RZ, RZ, R13, P0 ;  /* 0x000000ffff009224 */ /* 0x002fe200000e060d */
[----:B------:R-:W-:Y:S01]  /*4990*/  @!UP0 UIADD3 UR40, UPT, UPT, UR21, 0x400, URZ ;  /* 0x0000040015288890 */ /* 0x000fe2000fffe0ff */
[----:B------:R-:W-:Y:S01]  /*49a0*/  VOTEU.ALL UP0, P1 ;  /* 0x0000000000ff7886 */ /* 0x000fe20000800000 */
[----:B------:R-:W-:Y:S02]  /*49b0*/  UMOV UR44, UR36 ;  /* 0x00000024002c7c82 */ /* 0x000fe40008000000 */
[----:B------:R-:W-:Y:S01]  /*49c0*/  @!P1 R2UR UR4, R0 ;  /* 0x00000000000492ca */ /* 0x000fe200000e0000 */
[----:B------:R-:W-:Y:S06]  /*49d0*/  @!P1 IMAD.MOV.U32 R0, RZ, RZ, 0x2000 ;  /* 0x00002000ff009424 */ /* 0x000fec00078e00ff */
[----:B------:R-:W-:Y:S06]  /*49e0*/  IMAD.U32 R6, RZ, RZ, UR5 ;  /* 0x00000005ff067e24 */ /* 0x000fec000f8e00ff */
[----:B------:R-:W-:Y:S01]  /*49f0*/  IMAD.U32 R7, RZ, RZ, UR4 ;  /* 0x00000004ff077e24 */ /* 0x000fe2000f8e00ff */
[----:B------:R-:W-:Y:S04]  /*4a00*/  @!P1 R2UR UR4, R6 ;  /* 0x00000000060492ca */ /* 0x000fe800000e0000 */
[----:B------:R-:W-:Y:S11]  /*4a10*/  @!P1 R2UR UR5, R7 ;  /* 0x00000000070592ca */ /* 0x000ff600000e0000 */
[----:B------:R-:W-:Y:S02]  /*4a20*/  @!UPT UIADD3 URZ, UPT, UPT, URZ, URZ, URZ ;  /* 0x000000fffffff290 */ /* 0x000fe4000fffe0ff */
[----:B------:R1:W-:Y:S01]  /*4a30*/  @!UP0 UTMALDG.3D [UR40], [UR4], desc[UR6] ;  /* 0x00000628040085b4 */ /* 0x0003e20008011000 */
[----:B------:R1:W-:Y:S01]  /*4a40*/  @!P1 SYNCS.ARRIVE.TRANS64.RED.A0TR RZ, [UR21+0x40], R0 ;  /* 0x00004000ffff99a7 */ /* 0x0003e20008300415 */
[----:B------:R-:W-:Y:S01]  /*4a50*/  SYNCS.ARRIVE.TRANS64.RED.A1T0 RZ, [UR39], RZ ;  /* 0x000000ffffff79a7 */ /* 0x000fe20008100427 */
[----:B------:R-:W2:Y:S02]  /*4a60*/  SYNCS.PHASECHK.TRANS64.TRYWAIT P0, [UR21+0x68], R5 ;  /* 0x00006805ff0075a7 */ /* 0x000ea40008001115 */
[----:B-12---:R-:W-:Y:S05]  /*4a70*/  @!P0 BRA `(.L_x_82) ;  /* 0x00000074000c8947 */ /* 0x006fea0003800000 */
.L_x_206:
[----:B------:R-:W-:Y:S01]  /*4a80*/  @!P1 IADD3 R2, P0, PT, R12, 0x580, RZ ;  /* 0x000005800c029810 */ /* 0x000fe20007f1e0ff */
[----:B------:R-:W-:Y:S01]  /*4a90*/  VOTEU.ALL UP0, P1 ;  /* 0x0000000000ff7886 */ /* 0x000fe20000800000 */
[----:B------:R-:W-:Y:S01]  /*4aa0*/  UMOV UR6, 0x0 ;  /* 0x0000000000067882 */ /* 0x000fe20000000000 */
[----:B------:R-:W-:Y:S01]  /*4ab0*/  UMOV UR7, 0x10000000 ;  /* 0x1000000000077882 */ /* 0x000fe20000000000 */
[----:B------:R-:W-:Y:S01]  /*4ac0*/  @!P1 R2UR UR5, R2 ;  /* 0x00000000020592ca */ /* 0x000fe200000e0000 */
[----:B-1----:R-:W-:Y:S01]  /*4ad0*/  @!P1 IMAD.X R0, RZ, RZ, R13, P0 ;  /* 0x000000ffff009224 */ /* 0x002fe200000e060d */
[----:B------:R-:W-:Y:S02]  /*4ae0*/  @!UP0 UIADD3 UR34, UPT, UPT, UR42, 0x20, URZ ;  /* 0x000000202a228890 */ /* 0x000fe4000fffe0ff */
[----:B------:R-:W-:Y:S02]  /*4af0*/  @!UP0 UIADD3 UR32, UPT, UPT, UR21, 0x2400, URZ ;  /* 0x0000240015208890 */ /* 0x000fe4000fffe0ff */
[----:B------:R-:W-:Y:S01]  /*4b00*/  @!P1 R2UR UR4, R0 ;  /* 0x00000000000492ca */ /* 0x000fe200000e0000 */
[----:B------:R-:W-:Y:S01]  /*4b10*/  VOTEU.ALL UP0, P1 ;  /* 0x0000000000ff7886 */ /* 0x000fe20000800000 */
[----:B------:R-:W-:Y:S01]  /*4b20*/  @!P1 IMAD.MOV.U32 R0, RZ, RZ, 0x2000 ;  /* 0x00002000ff009424 */ /* 0x000fe200078e00ff */
[----:B------:R-:W-:Y:S04]  /*4b30*/  UMOV UR35, UR43 ;  /* 0x0000002b00237c82 */ /* 0x000fe80008000000 */
        /* <DEDUP_REMOVED lines=10> */
.L_x_208:
        /* <DEDUP_REMOVED lines=11> */
[----:B------:R-:W-:Y:S01]  /*4c90*/  UMOV UR27, UR43 ;  /* 0x0000002b001b7c82 */ /* 0x000fe20008000000 */
[----:B------:R-:W-:Y:S03]  /*4ca0*/  UMOV UR28, UR36 ;  /* 0x00000024001c7c82 */ /* 0x000fe60008000000 */
        /* <DEDUP_REMOVED lines=10> */
.L_x_210:
[----:B------:R-:W-:Y:S01]  /*4d50*/  @!P1 IADD3 R2, P0, PT, R12, 0x580, RZ ;  /* 0x000005800c029810 */ /* 0x000fe20007f1e0ff */
[----:B------:R-:W-:Y:S01]  /*4d60*/  VOTEU.ALL UP0, P1 ;  /* 0x0000000000ff7886 */ /* 0x000fe20000800000 */
[----:B------:R-:W-:Y:S01]  /*4d70*/  UMOV UR6, 0x0 ;  /* 0x0000000000067882 */ /* 0x000fe20000000000 */
[----:B------:R-:W-:Y:S01]  /*4d80*/  UMOV UR7, 0x10000000 ;  /* 0x1000000000077882 */ /* 0x000fe20000000000 */
[----:B------:R-:W-:Y:S01]  /*4d90*/  @!P1 R2UR UR5, R2 ;  /* 0x00000000020592ca */ /* 0x000fe200000e0000 */
[----:B-1----:R-:W-:Y:S01]  /*4da0*/  @!P1 IMAD.X R0, RZ, RZ, R13, P0 ;  /* 0x000000ffff009224 */ /* 0x002fe200000e060d */
[----:B------:R-:W-:Y:S01]  /*4db0*/  @!UP0 UIADD3 UR18, UPT, UPT, UR42, 0x60, URZ ;  /* 0x000000602a128890 */ /* 0x000fe2000fffe0ff */
[----:B------:R-:W-:Y:S01]  /*4dc0*/  SHF.L.U32 R4, RZ, 0x1f, RZ ;  /* 0x0000001fff047819 */ /* 0x000fe200000006ff */
        /* <DEDUP_REMOVED lines=16> */
.L_x_212:
[----:B------:R-:W-:Y:S01]  /*4ed0*/  @!P1 IADD3 R2, P0, PT, R12, 0x580, RZ ;  /* 0x000005800c029810 */ /* 0x000fe20007f1e0ff */
[----:B------:R-:W-:Y:S01]  /*4ee0*/  VOTEU.ALL UP0, P1 ;  /* 0x0000000000ff7886 */ /* 0x000fe20000800000 */
[----:B------:R-:W-:Y:S01]  /*4ef0*/  UMOV UR6, 0x0 ;  /* 0x0000000000067882 */ /* 0x000fe20000000000 */
[----:B------:R-:W-:Y:S01]  /*4f00*/  UMOV UR7, 0x10000000 ;  /* 0x1000000000077882 */ /* 0x000fe20000000000 */
[----:B------:R-:W-:Y:S01]  /*4f10*/  @!P1 R2UR UR5, R2 ;  /* 0x00000000020592ca */ /* 0x000fe200000e0000 */
[----:B------:R-:W-:Y:S01]  /*4f20*/  @!P1 IMAD.X R0, RZ, RZ, R13, P0 ;  /* 0x000000ffff009224 */ /* 0x000fe200000e060d */
[----:B------:R-:W-:Y:S02]  /*4f30*/  @!UP0 UIADD3 UR10, UPT, UPT, UR42, 0x80, URZ ;  /* 0x000000802a0a8890 */ /* 0x000fe4000fffe0ff */
[----:B------:R-:W-:Y:S02]  /*4f40*/  @!UP0 UIADD3 UR8, UPT, UPT, UR21, 0x400, URZ ;  /* 0x0000040015088890 */ /* 0x000fe4000fffe0ff */
[----:B------:R-:W-:Y:S01]  /*4f50*/  @!P1 R2UR UR4, R0 ;  /* 0x00000000000492ca */ /* 0x000fe200000e0000 */
[----:B------:R-:W-:Y:S01]  /*4f60*/  VOTEU.ALL UP0, P1 ;  /* 0x0000000000ff7886 */ /* 0x000fe20000800000 */
[----:B------:R-:W-:Y:S01]  /*4f70*/  @!P1 IMAD.MOV.U32 R0, RZ, RZ, 0x2000 ;  /* 0x00002000ff009424 */ /* 0x000fe200078e00ff */
[----:B------:R-:W-:Y:S01]  /*4f80*/  UMOV UR9, UR41 ;  /* 0x0000002900097c82 */ /* 0x000fe20008000000 */
[----:B------:R-:W-:Y:S01]  /*4f90*/  UMOV UR11, UR43 ;  /* 0x0000002b000b7c82 */ /* 0x000fe20008000000 */
[----:B------:R-:W-:Y:S02]  /*4fa0*/  UMOV UR12, UR36 ;  /* 0x00000024000c7c82 */ /* 0x000fe40008000000 */
[----:B------:R-:W-:Y:S06]  /*4fb0*/  IMAD.U32 R6, RZ, RZ, UR5 ;  /* 0x00000005ff067e24 */ /* 0x000fec000f8e00ff */
[----:B-1----:R-:W-:Y:S01]  /*4fc0*/  IMAD.U32 R7, RZ, RZ, UR4 ;  /* 0x00000004ff077e24 */ /* 0x002fe2000f8e00ff */
        /* <DEDUP_REMOVED lines=8> */
.L_x_214:
        /* <DEDUP_REMOVED lines=24> */
.L_x_216:
[----:B------:R-:W-:Y:S01]  /*51d0*/  @!P1 IADD3 R2, P0, PT, R12, 0x580, RZ ;  /* 0x000005800c029810 */ /* 0x000fe20007f1e0ff */
[----:B------:R-:W-:Y:S01]  /*51e0*/  VOTEU.ALL UP0, P1 ;  /* 0x0000000000ff7886 */ /* 0x000fe20000800000 */
[----:B------:R-:W-:Y:S01]  /*51f0*/  UMOV UR6, 0x0 ;  /* 0x0000000000067882 */ /* 0x000fe20000000000 */
[----:B------:R-:W-:Y:S01]  /*5200*/  UMOV UR7, 0x10000000 ;  /* 0x1000000000077882 */ /* 0x000fe20000000000 */
[----:B------:R-:W-:Y:S01]  /*5210*/  @!P1 R2UR UR5, R2 ;  /* 0x00000000020592ca */ /* 0x000fe200000e0000 */
[----:B------:R-:W-:Y:S01]  /*5220*/  @!P1 IMAD.X R0, RZ, RZ, R13, P0 ;  /* 0x000000ffff009224 */ /* 0x000fe200000e060d */
[----:B------:R-:W-:Y:S01]  /*5230*/  @!UP0 UIADD3 UR10, UPT, UPT, UR42, 0xc0, URZ ;  /* 0x000000c02a0a8890 */ /* 0x000fe2000fffe0ff */
[----:B------:R-:W-:Y:S01]  /*5240*/  VIADD R10, R10, 0x1 ;  /* 0x000000010a0a7836 */ /* 0x000fe20000000000 */
        /* <DEDUP_REMOVED lines=17> */
.L_x_218:
[----:B------:R-:W-:Y:S01]  /*5360*/  @!P1 IADD3 R2, P0, PT, R12, 0x580, RZ ;  /* 0x000005800c029810 */ /* 0x000fe20007f1e0ff */
[----:B------:R-:W-:Y:S01]  /*5370*/  VOTEU.ALL UP0, P1 ;  /* 0x0000000000ff7886 */ /* 0x000fe20000800000 */
[----:B------:R-:W-:Y:S01]  /*5380*/  UMOV UR6, 0x0 ;  /* 0x0000000000067882 */ /* 0x000fe20000000000 */
[----:B------:R-:W-:Y:S01]  /*5390*/  UMOV UR7, 0x10000000 ;  /* 0x1000000000077882 */ /* 0x000fe20000000000 */
[----:B------:R-:W-:Y:S01]  /*53a0*/  @!P1 R2UR UR5, R2 ;  /* 0x00000000020592ca */ /* 0x000fe200000e0000 */
[----:B------:R-:W-:Y:S01]  /*53b0*/  @!P1 IMAD.X R0, RZ, RZ, R13, P0 ;  /* 0x000000ffff009224 */ /* 0x000fe200000e060d */
[----:B------:R-:W-:Y:S01]  /*53c0*/  @!UP0 UIADD3 UR10, UPT, UPT, UR42, 0xe0, URZ ;  /* 0x000000e02a0a8890 */ /* 0x000fe2000fffe0ff */
[----:B------:R-:W-:Y:S01]  /*53d0*/  R2UR UR18, R65 ;  /* 0x00000000411272ca */ /* 0x000fe200000e0000 */
[----:B------:R-:W-:Y:S01]  /*53e0*/  @!UP0 UIADD3 UR8, UPT, UPT, UR21, 0x6400, URZ ;  /* 0x0000640015088890 */ /* 0x000fe2000fffe0ff */
[----:B------:R-:W-:Y:S01]  /*53f0*/  R2UR UR16, R66 ;  /* 0x00000000421072ca */ /* 0x000fe200000e0000 */
[----:B------:R-:W-:Y:S01]  /*5400*/  VOTEU.ALL UP0, P1 ;  /* 0x0000000000ff7886 */ /* 0x000fe20000800000 */
[----:B------:R-:W-:Y:S01]  /*5410*/  @!P1 R2UR UR4, R0 ;  /* 0x00000000000492ca */ /* 0x000fe200000e0000 */
[----:B------:R-:W-:Y:S01]  /*5420*/  UMOV UR9, UR17 ;  /* 0x0000001100097c82 */ /* 0x000fe20008000000 */
[----:B------:R-:W-:Y:S01]  /*5430*/  UMOV UR11, UR43 ;  /* 0x0000002b000b7c82 */ /* 0x000fe20008000000 */
[----:B------:R-:W-:Y:S01]  /*5440*/  UMOV UR12, UR36 ;  /* 0x00000024000c7c82 */ /* 0x000fe20008000000 */
[C---:B------:R-:W-:Y:S01]  /*5450*/  ISETP.NE.AND P0, PT, R10.reuse, 0x2, PT ;  /* 0x000000020a00780c */ /* 0x040fe20003f05270 */
[----:B------:R-:W-:Y:S01]  /*5460*/  UMOV UR36, UR46 ;  /* 0x0000002e00247c82 */ /* 0x000fe20008000000 */
[----:B------:R-:W-:Y:S01]  /*5470*/  IMAD.U32 R6, RZ, RZ, UR5 ;  /* 0x00000005ff067e24 */ /* 0x000fe2000f8e00ff */
[----:B------:R-:W-:Y:S01]  /*5480*/  UPLOP3.LUT UP3, UPT, UPT, UPT, UPT, 0x80, 0x8 ;  /* 0x000000000008789c */ /* 0x000fe20003f6f070 */
[----:B------:R-:W-:Y:S01]  /*5490*/  SEL R0, RZ, 0x1, P0 ;  /* 0x00000001ff007807 */ /* 0x000fe20000000000 */
[----:B------:R-:W-:Y:S01]  /*54a0*/  UIADD3 UR31, UPT, UPT, UR13, UR18, URZ ;  /* 0x000000120d1f7290 */ /* 0x000fe2000fffe0ff */
[----:B------:R-:W-:Y:S01]  /*54b0*/  SEL R10, R10, RZ, P0 ;  /* 0x000000ff0a0a7207 */ /* 0x000fe20000000000 */
[----:B------:R-:W-:Y:S01]  /*54c0*/  UIADD3 UR30, UPT, UPT, UR14, UR16, URZ ;  /* 0x000000100e1e7290 */ /* 0x000fe2000fffe0ff */
[----:B------:R-:W-:Y:S01]  /*54d0*/  LOP3.LUT R9, R9, R0, RZ, 0x3c, !PT ;  /* 0x0000000009097212 */ /* 0x000fe200078e3cff */
[----:B-1----:R-:W-:Y:S01]  /*54e0*/  IMAD.U32 R7, RZ, RZ, UR4 ;  /* 0x00000004ff077e24 */ /* 0x002fe2000f8e00ff */
[----:B------:R-:W-:Y:S04]  /*54f0*/  @!P1 R2UR UR4, R6 ;  /* 0x00000000060492ca */ /* 0x000fe800000e0000 */
[----:B------:R-:W-:Y:S11]  /*5500*/  @!P1 R2UR UR5, R7 ;  /* 0x00000000070592ca */ /* 0x000ff600000e0000 */
[----:B------:R-:W-:Y:S02]  /*5510*/  @!UPT UIADD3 URZ, UPT, UPT, URZ, URZ, URZ ;  /* 0x000000fffffff290 */ /* 0x000fe4000fffe0ff */
[----:B------:R1:W-:Y:S01]  /*5520*/  @!UP0 UTMALDG.3D [UR8], [UR4], desc[UR6] ;  /* 0x00000608040085b4 */ /* 0x0003e20008011000 */
[----:B------:R1:W-:Y:S01]  /*5530*/  @!P1 SYNCS.ARRIVE.TRANS64.RED.A0TR RZ, [UR21+0x58], R3 ;  /* 0x00005803ffff99a7 */ /* 0x0003e20008300415 */
[----:B------:R-:W-:Y:S01]  /*5540*/  SYNCS.ARRIVE.TRANS64.RED.A1T0 RZ, [UR29], RZ ;  /* 0x000000ffffff79a7 */ /* 0x000fe2000810041d */
[----:B------:R-:W-:Y:S05]  /*5550*/  BRA.U UP2, `(.L_x_89) ;  /* 0xffffffe902d87547 */ /* 0x000fea000b83ffff */
[----:B------:R-:W2:Y:S02]  /*5560*/  SYNCS.PHASECHK.TRANS64.TRYWAIT P0, [UR21+0x60], R5 ;  /* 0x00006005ff0075a7 */ /* 0x000ea40008001115 */
[----:B--2---:R-:W-:Y:S05]  /*5570*/  @!P0 BRA `(.L_x_90) ;  /* 0x0000006800f48947 */ /* 0x004fea0003800000 */
.L_x_220:
[----:B------:R-:W4:Y:S02]  /*5580*/  SYNCS.PHASECHK.TRANS64.TRYWAIT P0, [UR21+0x68], R5 ;  /* 0x00006805ff0075a7 */ /* 0x000f240008001115 */
[----:B----4-:R-:W-:Y:S05]  /*5590*/  @!P0 BRA `(.L_x_91) ;  /* 0x0000006c00048947 */ /* 0x010fea0003800000 */
.L_x_222:
[----:B------:R-:W4:Y:S01]  /*55a0*/  SYNCS.PHASECHK.TRANS64.TRYWAIT P0, [UR21+0x70], R5 ;  /* 0x00007005ff0075a7 */ /* 0x000f220008001115 */
[----:B--2---:R-:W-:Y:S01]  /*55b0*/  HFMA2 R0, -RZ, RZ, 0, 5.9604644775390625e-08 ;  /* 0x00000001ff007431 */ /* 0x004fe200000001ff */
[----:B----4-:R-:W-:Y:S06]  /*55c0*/  @!P0 BRA `(.L_x_92) ;  /* 0x0000006c00108947 */ /* 0x010fec0003800000 */
.L_x_224:
[----:B--2---:R-:W-:Y:S02]  /*55d0*/  MOV R2, UR21 ;  /* 0x0000001500027c02 */ /* 0x004fe40008000f00 */
[----:B-1----:R-:W-:-:S07]  /*55e0*/  SHF.L.U32 R3, R0, 0x1f, RZ ;  /* 0x0000001f00037819 */ /* 0x002fce00000006ff */
.L_x_93:
[----:B-1----:R1:W2:Y:S02]  /*55f0*/  SYNCS.PHASECHK.TRANS64.TRYWAIT P0, [R2+URZ+0x78], R3 ;  /* 0x00007803020075a7 */ /* 0x0022a400080011ff */
[----:B--2---:R-:W-:Y:S05]  /*5600*/  @!P0 NANOSLEEP.SYNCS 0x989680 ;  /* 0x009896800000895d */ /* 0x004fea0003900000 */
[----:B------:R-:W2:Y:S02]  /*5610*/  @!P0 SYNCS.PHASECHK.TRANS64 P0, [R2+URZ+0x78], R3 ;  /* 0x00007803020085a7 */ /* 0x000ea400080010ff */
[----:B--23--:R-:W-:Y:S05]  /*5620*/  @P0 EXIT ;  /* 0x000000000000094d */ /* 0x00cfea0003800000 */
[----:B------:R-:W-:Y:S05]  /*5630*/  BRA `(.L_x_93) ;  /* 0xfffffffc00ec7947 */ /* 0x000fea000383ffff */
.L_x_74:
[----:B------:R-:W-:-:S06]  /*5640*/  UISETP.GE.AND UP0, UPT, UR18, 0x4, UPT ;  /* 0x000000041200788c */ /* 0x000fcc000bf06270 */
[----:B------:R-:W-:-:S13]  /*5650*/  PLOP3.LUT P0, PT, PT, PT, UP0, 0x80, 0x8 ;  /* 0x000000000008781c */ /* 0x000fda0003f0f008 */
[----:B-1----:R-:W-:Y:S05]  /*5660*/  @!P0 EXIT ;  /* 0x000000000000894d */ /* 0x002fea0003800000 */
[----:B------:R-:W1:Y:S08]  /*5670*/  S2UR UR4, SR_CgaCtaId ;  /* 0x00000000000479c3 */ /* 0x000e700000008800 */
[----:B------:R-:W-:Y:S01]  /*5680*/  BAR.SYNC.DEFER_BLOCKING 0x6, 0xa0 ;  /* 0x0182800000007b1d */ /* 0x000fe20000010000 */
[C---:B------:R-:W-:Y:S01]  /*5690*/  IMAD.SHL.U32 R5, R75.reuse, 0x20, RZ ;  /* 0x000000204b057824 */ /* 0x040fe200078e00ff */
[C---:B------:R-:W-:Y:S01]  /*56a0*/  R2P PR, R75.reuse, 0x6 ;  /* 0x000000064b007804 */ /* 0x040fe20000000000 */
[C---:B------:R-:W-:Y:S01]  /*56b0*/  IMAD.SHL.U32 R2, R75.reuse, 0x4, RZ ;  /* 0x000000044b027824 */ /* 0x040fe200078e00ff */
[----:B------:R-:W-:Y:S01]  /*56c0*/  CS2R R70, SRZ ;  /* 0x0000000000467805 */ /* 0x000fe2000001ff00 */
[----:B------:R-:W-:Y:S01]  /*56d0*/  IMAD.U32 R23, R75, 0x10000, RZ ;  /* 0x000100004b177824 */ /* 0x000fe200078e00ff */
[----:B------:R-:W-:-:S02]  /*56e0*/  UMOV UR43, 0x400 ;  /* 0x00000400002b7882 */ /* 0x000fc40000000000 */
[----:B------:R-:W2:Y:S01]  /*56f0*/  LDC.64 R60, c[0x0][0x8b0] ;  /* 0x00022c00ff3c7b82 */ /* 0x000ea20000000a00 */
[----:B------:R-:W-:Y:S01]  /*5700*/  LOP3.LUT R3, R5, 0xe0, RZ, 0xc0, !PT ;  /* 0x000000e005037812 */ /* 0x000fe200078ec0ff */
[----:B------:R-:W-:Y:S01]  /*5710*/  IMAD.SHL.U32 R62, R75, 0x10, RZ ;  /* 0x000000104b3e7824 */ /* 0x000fe200078e00ff */
[----:B------:R-:W-:Y:S01]  /*5720*/  LOP3.LUT R5, R5, 0x100, RZ, 0xc0, !PT ;  /* 0x0000010005057812 */ /* 0x000fe200078ec0ff */
[----:B------:R-:W-:Y:S01]  /*5730*/  IMAD.MOV.U32 R74, RZ, RZ, 0x10 ;  /* 0x00000010ff4a7424 */ /* 0x000fe200078e00ff */
[----:B------:R-:W-:Y:S01]  /*5740*/  LOP3.LUT R2, R3, 0x1c, R2, 0xf8, !PT ;  /* 0x0000001c03027812 */ /* 0x000fe200078ef802 */
[----:B------:R-:W-:Y:S01]  /*5750*/  IMAD.MOV.U32 R73, RZ, RZ, 0x20 ;  /* 0x00000020ff497424 */ /* 0x000fe200078e00ff */
[----:B------:R-:W-:Y:S01]  /*5760*/  SHF.R.U32.HI R3, RZ, 0x2, R75 ;  /* 0x00000002ff037819 */ /* 0x000fe2000001164b */
[----:B------:R-:W3:Y:S01]  /*5770*/  LDC.64 R42, c[0x0][0x8a8] ;  /* 0x00022a00ff2a7b82 */ /* 0x000ee20000000a00 */
[----:B------:R-:W-:Y:S01]  /*5780*/  LOP3.LUT R23, R23, 0x600000, RZ, 0xc0, !PT ;  /* 0x0060000017177812 */ /* 0x000fe200078ec0ff */
[----:B------:R-:W-:Y:S01]  /*5790*/  IMAD.MOV.U32 R22, RZ, RZ, RZ ;  /* 0x000000ffff167224 */ /* 0x000fe200078e00ff */
[----:B------:R-:W-:Y:S01]  /*57a0*/  LOP3.LUT R62, R5, 0x600, R62, 0xf8, !PT ;  /* 0x00000600053e7812 */ /* 0x000fe200078ef83e */
[----:B------:R-:W-:Y:S01]  /*57b0*/  IMAD.MOV.U32 R72, RZ, RZ, RZ ;  /* 0x000000ffff487224 */ /* 0x000fe200078e00ff */
[----:B------:R-:W-:Y:S01]  /*57c0*/  LOP3.LUT R3, R2, 0x4, R3, 0x78, !PT ;  /* 0x0000000402037812 */ /* 0x000fe200078e7803 */
[----:B------:R-:W4:Y:S01]  /*57d0*/  LDCU UR62, c[0x0][0x370] ;  /* 0x00006e00ff3e77ac */ /* 0x000f220008000800 */
[----:B------:R-:W-:-:S02]  /*57e0*/  LOP3.LUT R75, R75, 0x60, RZ, 0xc0, !PT ;  /* 0x000000604b4b7812 */ /* 0x000fc400078ec0ff */
[----:B------:R-:W-:Y:S01]  /*57f0*/  LOP3.LUT R62, R62, R3, RZ, 0xfc, !PT ;  /* 0x000000033e3e7212 */ /* 0x000fe200078efcff */
[----:B-1----:R-:W-:Y:S01]  /*5800*/  ULEA UR43, UR4, UR43, 0x18 ;  /* 0x0000002b042b7291 */ /* 0x002fe2000f8ec0ff */
[----:B------:R-:W-:Y:S01]  /*5810*/  SEL R74, R74, 0xfffffff0, !P2 ;  /* 0xfffffff04a4a7807 */ /* 0x000fe20005000000 */
[----:B------:R-:W1:Y:S01]  /*5820*/  LDCU.64 UR4, c[0x0][0x890] ;  /* 0x00011200ff0477ac */ /* 0x000e620008000a00 */
[----:B------:R-:W-:Y:S01]  /*5830*/  SEL R73, R73, 0xffffffe0, !P1 ;  /* 0xffffffe049497807 */ /* 0x000fe20004800000 */
[----:B------:R-:W2:Y:S05]  /*5840*/  LDCU.64 UR54, c[0x0][0x348] ;  /* 0x00006900ff3677ac */ /* 0x000eaa0008000a00 */
[----:B------:R-:W4:Y:S01]  /*5850*/  LDS R0, [UR43+0x140] ;  /* 0x0001402bff007984 */ /* 0x000f220008000800 */
[----:B------:R-:W2:Y:S01]  /*5860*/  LDCU UR42, c[0x0][0xb0c] ;  /* 0x00016180ff2a77ac */ /* 0x000ea20008000800 */
[----:B------:R-:W2:Y:S01]  /*5870*/  LDCU UR39, c[0x0][0xb30] ;  /* 0x00016600ff2777ac */ /* 0x000ea20008000800 */
[----:B------:R-:W2:Y:S01]  /*5880*/  LDCU.64 UR60, c[0x0][0x888] ;  /* 0x00011100ff3c77ac */ /* 0x000ea20008000a00 */
[----:B-1----:R-:W-:Y:S01]  /*5890*/  IMAD.U32 R77, RZ, RZ, UR4 ;  /* 0x00000004ff4d7e24 */ /* 0x002fe2000f8e00ff */
[----:B------:R-:W-:Y:S01]  /*58a0*/  UIADD3 UR4, UPT, UPT, UR43, 0x400, URZ ;  /* 0x000004002b047890 */ /* 0x000fe2000fffe0ff */
[----:B------:R-:W-:Y:S01]  /*58b0*/  IMAD.U32 R76, RZ, RZ, UR5 ;  /* 0x00000005ff4c7e24 */ /* 0x000fe2000f8e00ff */
[----:B------:R-:W1:Y:S04]  /*58c0*/  LDCU.64 UR40, c[0x0][0xb28] ;  /* 0x00016500ff2877ac */ /* 0x000e680008000a00 */
[----:B------:R-:W-:Y:S01]  /*58d0*/  IMAD.U32 R68, RZ, RZ, UR4 ;  /* 0x00000004ff447e24 */ /* 0x000fe2000f8e00ff */
[----:B------:R-:W1:Y:S01]  /*58e0*/  LDCU.128 UR56, c[0x0][0xb10] ;  /* 0x00016200ff3877ac */ /* 0x000e620008000c00 */
[----:B------:R-:W1:Y:S01]  /*58f0*/  LDCU UR53, c[0x0][0x374] ;  /* 0x00006e80ff3577ac */ /* 0x000e620008000800 */
[----:B------:R-:W-:Y:S01]  /*5900*/  UMOV UR52, URZ ;  /* 0x000000ff00347c82 */ /* 0x000fe20008000000 */
[----:B------:R-:W-:Y:S01]  /*5910*/  UMOV UR47, URZ ;  /* 0x000000ff002f7c82 */ /* 0x000fe20008000000 */
[----:B-1234-:R-:W-:-:S07]  /*5920*/  IMAD.IADD R23, R0, 0x1, R23 ;  /* 0x0000000100177824 */ /* 0x01efce00078e0217 */
.L_x_169:
[C---:B------:R-:W-:Y:S02]  /*5930*/  LEA R3, R70.reuse, UR43, 0x3 ;  /* 0x0000002b46037c11 */ /* 0x040fe4000f8e18ff */
[----:B------:R-:W-:Y:S02]  /*5940*/  SHF.L.U32 R0, R71, 0x1f, RZ ;  /* 0x0000001f47007819 */ /* 0x000fe400000006ff */
[----:B-1----:R-:W-:Y:S02]  /*5950*/  LEA R5, R70, UR43, 0x4 ;  /* 0x0000002b46057c11 */ /* 0x002fe4000f8e20ff */
[----:B------:R-:W1:Y:S02]  /*5960*/  SYNCS.PHASECHK.TRANS64.TRYWAIT P0, [R3+URZ+0x90], R0 ;  /* 0x00009000030075a7 */ /* 0x000e6400080011ff */
[----:B-1----:R-:W-:Y:S05]  /*5970*/  @!P0 BRA `(.L_x_94) ;  /* 0x00000068003c8947 */ /* 0x002fea0003800000 */
.L_x_225:
[----:B------:R-:W2:Y:S01]  /*5980*/  LDS.128 R4, [R5+0x120] ;  /* 0x0001200005047984 */ /* 0x000ea20000000c00 */
[----:B------:R-:W-:Y:S01]  /*5990*/  UISETP.GE.AND UP0, UPT, UR45, 0x1, UPT ;  /* 0x000000012d00788c */ /* 0x000fe2000bf06270 */
[----:B------:R-:W-:Y:S01]  /*59a0*/  @!PT LDS RZ, [RZ] ;  /* 0x00000000fffff984 */ /* 0x000fe20000000800 */
[----:B------:R-:W-:Y:S01]  /*59b0*/  @!PT LDS RZ, [RZ] ;  /* 0x00000000fffff984 */ /* 0x000fe20000000800 */
[----:B------:R-:W-:Y:S01]  /*59c0*/  @!PT LDS RZ, [RZ] ;  /* 0x00000000fffff984 */ /* 0x000fe20000000800 */
[----:B------:R-:W-:Y:S01]  /*59d0*/  @!PT LDS RZ, [RZ] ;  /* 0x00000000fffff984 */ /* 0x000fe20000000800 */
[----:B------:R3:W-:Y:S06]  /*59e0*/  MEMBAR.ALL.CTA ;  /* 0x0000000000007992 */ /* 0x0007ec0000008000 */
[----:B---3--:R-:W3:Y:S01]  /*59f0*/  FENCE.VIEW.ASYNC.S ;  /* 0x00000000000073c6 */ /* 0x008ee20000000000 */
[----:B--2---:R-:W-:Y:S11]  /*5a00*/  LOP3.LUT P0, RZ, R6, 0x1, RZ, 0xc0, !PT ;  /* 0x0000000106ff7812 */ /* 0x004ff6000780c0ff */
[----:B------:R-:W-:Y:S02]  /*5a10*/  @!UPT UIADD3 URZ, UPT, UPT, URZ, URZ, URZ ;  /* 0x000000fffffff290 */ /* 0x000fe4000fffe0ff */
[----:B---3--:R-:W-:Y:S01]  /*5a20*/  VOTEU.ANY UP1, P0 ;  /* 0x0000000000ff7886 */ /* 0x008fe20000020100 */
[----:B------:R-:W-:Y:S01]  /*5a30*/  PLOP3.LUT P0, PT, PT, PT, UP1, 0x80, 0x8 ;  /* 0x000000000008781c */ /* 0x000fe20003f0f018 */
[----:B------:R-:W-:Y:S06]  /*5a40*/  UP2UR UR4, UPR, URZ, 0x2 ;  /* 0x00000002ff047883 */ /* 0x000fec0008000000 */
[----:B------:R-:W-:Y:S06]  /*5a50*/  IMAD.U32 R78, RZ, RZ, UR4 ;  /* 0x00000004ff4e7e24 */ /* 0x000fec000f8e00ff */
[----:B-1----:R-:W-:Y:S02]  /*5a60*/  @P0 SHF.R.U32.HI R0, RZ, 0x10, R5 ;  /* 0x00000010ff000819 */ /* 0x002fe40000011605 */
        /* <DEDUP_REMOVED lines=12> */
[----:B------:R-:W2:Y:S01]  /*5b30*/  LDCU UR12, c[0x0][0xb20] ;  /* 0x00016400ff0c77ac */ /* 0x000ea20008000800 */
[----:B------:R-:W-:Y:S02]  /*5b40*/  UIMAD.WIDE.U32 UR4, UR53, UR59, URZ ;  /* 0x0000003b350472a5 */ /* 0x000fe4000f8e00ff */
[----:B------:R-:W-:Y:S02]  /*5b50*/  UIMAD.WIDE.U32 UR6, UR62, UR56, URZ ;  /* 0x000000383e0672a5 */ /* 0x000fe4000f8e00ff */
[----:B------:R-:W-:Y:S02]  /*5b60*/  UISETP.NE.AND UP0, UPT, UR58, 0x1, UPT ;  /* 0x000000013a00788c */ /* 0x000fe4000bf05270 */
[----:B------:R-:W-:Y:S02]  /*5b70*/  UIMAD.WIDE.U32 UR8, UR37, UR59, URZ ;  /* 0x0000003b250872a5 */ /* 0x000fe4000f8e00ff */
[----:B------:R-:W-:Y:S02]  /*5b80*/  UIMAD.WIDE.U32 UR10, UR38, UR56, URZ ;  /* 0x00000038260a72a5 */ /* 0x000fe4000f8e00ff */
[----:B------:R-:W-:Y:S02]  /*5b90*/  UISETP.NE.AND UP1, UPT, UR42, 0x1, UPT ;  /* 0x000000012a00788c */ /* 0x000fe4000bf25270 */
[----:B------:R-:W-:Y:S01]  /*5ba0*/  UISETP.NE.AND UP2, UPT, UR45, 0x1, UPT ;  /* 0x000000012d00788c */ /* 0x000fe2000bf45270 */
[----:B------:R-:W-:Y:S02]  /*5bb0*/  UMOV UR4, UR5 ;  /* 0x0000000500047c82 */ /* 0x000fe40008000000 */
[----:B--2---:R-:W-:Y:S03]  /*5bc0*/  USHF.R.U32.HI UR5, URZ, UR12, UR4 ;  /* 0x0000000cff057299 */ /* 0x004fe60008011604 */
[----:B------:R-:W-:Y:S02]  /*5bd0*/  UMOV UR4, UR7 ;  /* 0x0000000700047c82 */ /* 0x000fe40008000000 */
[----:B------:R-:W-:Y:S02]  /*5be0*/  USHF.R.U32.HI UR7, URZ, UR57, UR4 ;  /* 0x00000039ff077299 */ /* 0x000fe40008011604 */
[----:B------:R-:W-:Y:S02]  /*5bf0*/  USEL UR4, UR53, UR5, !UP0 ;  /* 0x0000000535047287 */ /* 0x000fe4000c000000 */
[----:B------:R-:W-:Y:S01]  /*5c00*/  USEL UR7, UR62, UR7, !UP1 ;  /* 0x000000073e077287 */ /* 0x000fe2000c800000 */
[----:B------:R-:W-:Y:S01]  /*5c10*/  UMOV UR5, UR9 ;  /* 0x0000000900057c82 */ /* 0x000fe20008000000 */
[----:B------:R-:W-:Y:S02]  /*5c20*/  UIMAD.WIDE.U32 UR8, UR4, UR40, URZ ;  /* 0x00000028040872a5 */ /* 0x000fe4000f8e00ff */
[----:B------:R-:W-:Y:S03]  /*5c30*/  USHF.R.U32.HI UR6, URZ, UR12, UR5 ;  /* 0x0000000cff067299 */ /* 0x000fe60008011605 */
[----:B------:R-:W-:Y:S01]  /*5c40*/  UMOV UR5, UR11 ;  /* 0x0000000b00057c82 */ /* 0x000fe20008000000 */
[----:B------:R-:W-:Y:S02]  /*5c50*/  UIMAD.WIDE.U32 UR10, UR7, UR40, URZ ;  /* 0x00000028070a72a5 */ /* 0x000fe4000f8e00ff */
[----:B------:R-:W-:Y:S02]  /*5c60*/  USHF.R.U32.HI UR12, URZ, UR57, UR5 ;  /* 0x00000039ff0c7299 */ /* 0x000fe40008011605 */
[----:B------:R-:W-:Y:S01]  /*5c70*/  USEL UR6, UR37, UR6, !UP0 ;  /* 0x0000000625067287 */ /* 0x000fe2000c000000 */
[----:B------:R-:W-:Y:S02]  /*5c80*/  UMOV UR5, UR9 ;  /* 0x0000000900057c82 */ /* 0x000fe40008000000 */
[----:B------:R-:W-:Y:S01]  /*5c90*/  UMOV UR10, UR11 ;  /* 0x0000000b000a7c82 */ /* 0x000fe20008000000 */
[----:B------:R-:W-:Y:S02]  /*5ca0*/  @UP2 USHF.R.U32.HI UR4, URZ, UR41, UR5 ;  /* 0x00000029ff042299 */ /* 0x000fe40008011605 */
[----:B------:R-:W-:Y:S02]  /*5cb0*/  @UP2 USHF.R.U32.HI UR7, URZ, UR41, UR10 ;  /* 0x00000029ff072299 */ /* 0x000fe4000801160a */
[----:B------:R-:W-:Y:S02]  /*5cc0*/  UIMAD UR4, UR45, UR4, URZ ;  /* 0x000000042d0472a4 */ /* 0x000fe4000f8e02ff */
[----:B------:R-:W-:Y:S02]  /*5cd0*/  UIMAD.WIDE.U32 UR10, UR6, UR40, URZ ;  /* 0x00000028060a72a5 */ /* 0x000fe4000f8e00ff */
[----:B------:R-:W-:Y:S02]  /*5ce0*/  USEL UR5, UR38, UR12, !UP1 ;  /* 0x0000000c26057287 */ /* 0x000fe4000c800000 */
[----:B------:R-:W-:Y:S02]  /*5cf0*/  UIMAD UR8, UR45, UR7, URZ ;  /* 0x000000072d0872a4 */ /* 0x000fe4000f8e02ff */
[----:B------:R-:W-:Y:S03]  /*5d00*/  UISETP.GE.AND UP0, UPT, UR6, UR4, UPT ;  /* 0x000000040600728c */ /* 0x000fe6000bf06270 */
[----:B------:R-:W-:Y:S01]  /*5d10*/  UMOV UR4, UR11 ;  /* 0x0000000b00047c82 */ /* 0x000fe20008000000 */
[----:B------:R-:W-:Y:S02]  /*5d20*/  UISETP.GE.OR UP0, UPT, UR5, UR8, UP0 ;  /* 0x000000080500728c */ /* 0x000fe40008706670 */
[----:B------:R-:W-:Y:S02]  /*5d30*/  USHF.R.U32.HI UR4, URZ, UR41, UR4 ;  /* 0x00000029ff047299 */ /* 0x000fe40008011604 */
[----:B------:R-:W-:Y:S02]  /*5d40*/  UIMAD.WIDE.U32 UR8, UR5, UR40, URZ ;  /* 0x00000028050872a5 */ /* 0x000fe4000f8e00ff */
[----:B------:R-:W-:Y:S02]  /*5d50*/  USEL UR11, UR6, UR4, !UP2 ;  /* 0x00000004060b7287 */ /* 0x000fe4000d000000 */
[----:B------:R-:W-:Y:S02]  /*5d60*/  UIADD3 UR8, UPT, UPT, -UR5, URZ, URZ ;  /* 0x000000ff05087290 */ /* 0x000fe4000fffe1ff */
[----:B------:R-:W-:Y:S01]  /*5d70*/  UIADD3 UR10, UPT, UPT, -UR11, URZ, URZ ;  /* 0x000000ff0b0a7290 */ /* 0x000fe2000fffe1ff */
[----:B------:R-:W-:Y:S01]  /*5d80*/  @!UP0 UMOV UR4, UR9 ;  /* 0x0000000900048c82 */ /* 0x000fe20008000000 */
[----:B------:R-:W-:Y:S02]  /*5d90*/  UIADD3 UR9, UPT, UPT, -UR6, URZ, URZ ;  /* 0x000000ff06097290 */ /* 0x000fe4000fffe1ff */
[----:B------:R-:W-:Y:S02]  /*5da0*/  @!UP0 USHF.R.U32.HI UR4, URZ, UR41, UR4 ;  /* 0x00000029ff048299 */ /* 0x000fe40008011604 */
[----:B------:R-:W-:Y:S02]  /*5db0*/  UIMAD UR10, UR45, UR10, UR6 ;  /* 0x0000000a2d0a72a4 */ /* 0x000fe4000f8e0206 */
[----:B------:R-:W-:Y:S04]  /*5dc0*/  @!UP0 USEL UR4, UR5, UR4, !UP2 ;  /* 0x0000000405048287 */ /* 0x000fe8000d000000 */
[----:B------:R-:W-:Y:S02]  /*5dd0*/  @!UP0 UIMAD UR10, UR7, UR10, UR4 ;  /* 0x0000000a070a82a4 */ /* 0x000fe4000f8e0204 */
[----:B------:R-:W-:Y:S02]  /*5de0*/  @!UP0 UIADD3 UR11, UPT, UPT, UR11, -UR4, URZ ;  /* 0x800000040b0b8290 */ /* 0x000fe4000fffe0ff */
[----:B------:R-:W-:Y:S02]  /*5df0*/  UIMAD UR7, UR42, UR8, UR38 ;  /* 0x000000082a0772a4 */ /* 0x000fe4000f8e0226 */
[----:B------:R-:W-:Y:S02]  /*5e00*/  @!UP0 UIMAD UR6, UR11, UR45, UR5 ;  /* 0x0000002d0b0682a4 */ /* 0x000fe4000f8e0205 */
[----:B------:R-:W-:Y:S01]  /*5e10*/  UIMAD UR4, UR58, UR9, UR37 ;  /* 0x000000093a0472a4 */ /* 0x000fe2000f8e0225 */
[----:B------:R-:W-:Y:S02]  /*5e20*/  @!UP0 UMOV UR5, UR10 ;  /* 0x0000000a00058c82 */ /* 0x000fe40008000000 */
[----:B------:R-:W-:Y:S02]  /*5e30*/  UIMAD UR38, UR5, UR42, UR7 ;  /* 0x0000002a052672a4 */ /* 0x000fe4000f8e0207 */
[----:B------:R-:W-:Y:S11]  /*5e40*/  UIMAD UR37, UR6, UR58, UR4 ;  /* 0x0000003a062572a4 */ /* 0x000ff6000f8e0204 */
[----:B------:R-:W-:Y:S01]  /*5e50*/  @!UPT UIADD3 URZ, UPT, UPT, URZ, URZ, URZ ;  /* 0x000000fffffff290 */ /* 0x000fe2000fffe0ff */
.L_x_95:
[----:B------:R-:W-:Y:S01]  /*5e60*/  UISETP.NE.AND UP0, UPT, UR39, 0x1, UPT ;  /* 0x000000012700788c */ /* 0x000fe2000bf05270 */
[----:B------:R-:W-:Y:S01]  /*5e70*/  LOP3.LUT P0, RZ, R68, 0x3f0, RZ, 0xc0, !PT ;  /* 0x000003f044ff7812 */ /* 0x000fe2000780c0ff */
[----:B------:R-:W-:Y:S01]  /*5e80*/  USHF.L.U32 UR50, UR30, 0x6, URZ ;  /* 0x000000061e327899 */ /* 0x000fe200080006ff */
[----:B------:R-:W-:Y:S01]  /*5e90*/  BSSY.RECONVERGENT B6, `(.L_x_96) ;  /* 0x0000034000067945 */ /* 0x000fe20003800200 */
[----:B------:R-:W-:Y:S01]  /*5ea0*/  USHF.L.U32 UR49, UR31, 0x8, URZ ;  /* 0x000000081f317899 */ /* 0x000fe200080006ff */
[----:B------:R-:W-:Y:S06]  /*5eb0*/  IADD3 R70, PT, PT, R70, 0x1, RZ ;  /* 0x0000000146467810 */ /* 0x000fec0007ffe0ff */
[----:B------:R-:W2:Y:S01]  /*5ec0*/  @!UP0 LDCU.128 UR12, c[0x0][0xb10] ;  /* 0x00016200ff0c87ac */ /* 0x000ea20008000c00 */
[----:B------:R-:W3:Y:S01]  /*5ed0*/  @!UP0 LDCU UR5, c[0x0][0xb0c] ;  /* 0x00016180ff0587ac */ /* 0x000ee20008000800 */
[----:B------:R-:W4:Y:S01]  /*5ee0*/  @!UP0 LDCU UR10, c[0x0][0xb20] ;  /* 0x00016400ff0a87ac */ /* 0x000f220008000800 */
[----:B--2---:R-:W-:Y:S02]  /*5ef0*/  UIMAD.WIDE.U32 UR8, UR38, UR12, URZ ;  /* 0x0000000c260872a5 */ /* 0x004fe4000f8e00ff */
[----:B------:R-:W-:Y:S02]  /*5f00*/  UIMAD.WIDE.U32 UR6, UR37, UR15, URZ ;  /* 0x0000000f250672a5 */ /* 0x000fe4000f8e00ff */
[----:B------:R-:W-:Y:S03]  /*5f10*/  @!UP0 UISETP.NE.AND UP1, UPT, UR14, 0x1, UPT ;  /* 0x000000010e00888c */ /* 0x000fe6000bf25270 */
[----:B------:R-:W-:Y:S01]  /*5f20*/  @!UP0 UMOV UR4, UR9 ;  /* 0x0000000900048c82 */ /* 0x000fe20008000000 */
[----:B---3--:R-:W-:Y:S02]  /*5f30*/  @!UP0 UISETP.NE.AND UP2, UPT, UR5, 0x1, UPT ;  /* 0x000000010500888c */ /* 0x008fe4000bf45270 */
[----:B------:R-:W-:Y:S01]  /*5f40*/  @!UP0 USHF.R.U32.HI UR4, URZ, UR13, UR4 ;  /* 0x0000000dff048299 */ /* 0x000fe20008011604 */
[----:B------:R-:W-:Y:S02]  /*5f50*/  @!UP0 UMOV UR6, UR7 ;  /* 0x0000000700068c82 */ /* 0x000fe40008000000 */
[----:B----4-:R-:W-:Y:S02]  /*5f60*/  @!UP0 USHF.R.U32.HI UR6, URZ, UR10, UR6 ;  /* 0x0000000aff068299 */ /* 0x010fe40008011606 */
[----:B------:R-:W-:Y:S02]  /*5f70*/  @!UP0 USEL UR7, UR38, UR4, !UP2 ;  /* 0x0000000426078287 */ /* 0x000fe4000d000000 */
[----:B------:R-:W-:Y:S04]  /*5f80*/  @!UP0 USEL UR6, UR37, UR6, !UP1 ;  /* 0x0000000625068287 */ /* 0x000fe8000c800000 */
[----:B------:R-:W-:Y:S02]  /*5f90*/  @!UP0 UIADD3 UR4, UPT, UPT, -UR7, UR6, URZ ;  /* 0x0000000607048290 */ /* 0x000fe4000fffe1ff */
[----:B------:R-:W-:Y:S02]  /*5fa0*/  @!UP0 UIADD3 UR6, UPT, UPT, UR7, -UR6, URZ ;  /* 0x8000000607068290 */ /* 0x000fe4000fffe0ff */
[----:B------:R-:W-:Y:S02]  /*5fb0*/  @!UP0 UIMAD UR38, UR4, UR5, UR38 ;  /* 0x00000005042682a4 */ /* 0x000fe4000f8e0226 */
[----:B------:R-:W-:Y:S01]  /*5fc0*/  @!UP0 UIMAD UR37, UR6, UR14, UR37 ;  /* 0x0000000e062582a4 */ /* 0x000fe2000f8e0225 */
[----:B------:R-:W-:Y:S11]  /*5fd0*/  @!P0 BRA `(.L_x_97) ;  /* 0x00000000007c8947 */ /* 0x000ff60003800000 */
[----:B------:R-:W2:Y:S01]  /*5fe0*/  LDCU.64 UR8, c[0x4][0x80] ;  /* 0x01001000ff0877ac */ /* 0x000ea20008000a00 */
[----:B------:R-:W-:Y:S01]  /*5ff0*/  MOV R2, 0x0 ;  /* 0x0000000000027802 */ /* 0x000fe20000000f00 */
[----:B------:R-:W-:Y:S02]  /*6000*/  HFMA2 R12, -RZ, RZ, 0, 5.9604644775390625e-08 ;  /* 0x00000001ff0c7431 */ /* 0x000fe400000001ff */
[----:B------:R-:W-:Y:S01]  /*6010*/  IMAD.MOV.U32 R8, RZ, RZ, 0x70 ;  /* 0x00000070ff087424 */ /* 0x000fe200078e00ff */
[----:B------:R3:W4:Y:S01]  /*6020*/  LDC.64 R14, c[0x4][R2] ;  /* 0x01000000020e7b82 */ /* 0x0007220000000a00 */
[----:B------:R-:W1:Y:S01]  /*6030*/  LDCU.64 UR6, c[0x4][0x88] ;  /* 0x01001100ff0677ac */ /* 0x000e620008000a00 */
[----:B------:R-:W-:Y:S01]  /*6040*/  IMAD.MOV.U32 R13, RZ, RZ, RZ ;  /* 0x000000ffff0d7224 */ /* 0x000fe200078e00ff */
[----:B------:R-:W1:Y:S01]  /*6050*/  LDCU.64 UR4, c[0x4][0x8] ;  /* 0x01000100ff0477ac */ /* 0x000e620008000a00 */
[----:B--2---:R-:W-:Y:S01]  /*6060*/  MOV R5, UR9 ;  /* 0x0000000900057c02 */ /* 0x004fe20008000f00 */
[----:B------:R-:W-:Y:S01]  /*6070*/  IMAD.U32 R4, RZ, RZ, UR8 ;  /* 0x00000008ff047e24 */ /* 0x000fe2000f8e00ff */
[----:B-1----:R-:W-:Y:S01]  /*6080*/  MOV R7, UR7 ;  /* 0x0000000700077c02 */ /* 0x002fe20008000f00 */
[----:B------:R-:W-:Y:S01]  /*6090*/  IMAD.U32 R6, RZ, RZ, UR6 ;  /* 0x00000006ff067e24 */ /* 0x000fe2000f8e00ff */
[----:B------:R-:W-:Y:S01]  /*60a0*/  MOV R11, UR5 ;  /* 0x00000005000b7c02 */ /* 0x000fe20008000f00 */
[----:B------:R-:W-:Y:S02]  /*60b0*/  IMAD.U32 R10, RZ, RZ, UR4 ;  /* 0x00000004ff0a7e24 */ /* 0x000fe4000f8e00ff */
[----:B------:R-:W-:Y:S07]  /*60c0*/  LEPC R20, `(.L_x_98) ;  /* 0x000000001014794e */ /* 0x000fee0000000000 */
[----:B---345:R-:W-:Y:S05]  /*60d0*/  CALL.ABS.NOINC R14 ;  /* 0x000000000e007343 */ /* 0x038fea0003c00000 */
.L_x_98:
[----:B------:R-:W1:Y:S01]  /*60e0*/  LDCU.64 UR8, c[0x4][0x80] ;  /* 0x01001000ff0877ac */ /* 0x000e620008000a00 */
[----:B------:R-:W2:Y:S01]  /*60f0*/  LDC.64 R2, c[0x4][R2] ;  /* 0x0100000002027b82 */ /* 0x000ea20000000a00 */
[----:B------:R-:W-:Y:S02]  /*6100*/  HFMA2 R12, -RZ, RZ, 0, 5.9604644775390625e-08 ;  /* 0x00000001ff0c7431 */ /* 0x000fe400000001ff */
[----:B------:R-:W-:Y:S02]  /*6110*/  IMAD.MOV.U32 R8, RZ, RZ, 0x70 ;  /* 0x00000070ff087424 */ /* 0x000fe400078e00ff */
[----:B------:R-:W-:Y:S01]  /*6120*/  IMAD.MOV.U32 R13, RZ, RZ, RZ ;  /* 0x000000ffff0d7224 */ /* 0x000fe200078e00ff */
[----:B------:R-:W3:Y:S01]  /*6130*/  LDCU.64 UR6, c[0x4][0x88] ;  /* 0x01001100ff0677ac */ /* 0x000ee20008000a00 */
[----:B------:R-:W4:Y:S01]  /*6140*/  LDCU.64 UR4, c[0x4][0x8] ;  /* 0x01000100ff0477ac */ /* 0x000f220008000a00 */
[----:B-1----:R-:W-:Y:S02]  /*6150*/  MOV R4, UR8 ;  /* 0x0000000800047c02 */ /* 0x002fe40008000f00 */
[----:B------:R-:W-:Y:S02]  /*6160*/  MOV R5, UR9 ;  /* 0x0000000900057c02 */ /* 0x000fe40008000f00 */
[----:B---3--:R-:W-:Y:S01]  /*6170*/  MOV R7, UR7 ;  /* 0x0000000700077c02 */ /* 0x008fe20008000f00 */
[----:B------:R-:W-:Y:S01]  /*6180*/  IMAD.U32 R6, RZ, RZ, UR6 ;  /* 0x00000006ff067e24 */ /* 0x000fe2000f8e00ff */
[----:B----4-:R-:W-:Y:S01]  /*6190*/  MOV R11, UR5 ;  /* 0x00000005000b7c02 */ /* 0x010fe20008000f00 */
[----:B------:R-:W-:Y:S02]  /*61a0*/  IMAD.U32 R10, RZ, RZ, UR4 ;  /* 0x00000004ff0a7e24 */ /* 0x000fe4000f8e00ff */
[----:B------:R-:W-:Y:S07]  /*61b0*/  LEPC R20, `(.L_x_97) ;  /* 0x000000001014794e */ /* 0x000fee0000000000 */
[----:B--2---:R-:W-:Y:S05]  /*61c0*/  CALL.ABS.NOINC R2 ;  /* 0x0000000002007343 */ /* 0x004fea0003c00000 */
.L_x_97:
[----:B------:R-:W-:Y:S05]  /*61d0*/  BSYNC.RECONVERGENT B6 ;  /* 0x0000000000067941 */ /* 0x000fea0003800200 */
.L_x_96:
[----:B------:R-:W-:Y:S02]  /*61e0*/  R2UR UR6, R67 ;  /* 0x00000000430672ca */ /* 0x000fe400000e0000 */
[----:B------:R-:W-:Y:S02]  /*61f0*/  R2UR UR5, R77 ;  /* 0x000000004d0572ca */ /* 0x000fe400000e0000 */
[----:B------:R-:W-:Y:S02]  /*6200*/  R2UR UR4, R76 ;  /* 0x000000004c0472ca */ /* 0x000fe400000e0000 */
[----:B------:R-:W-:Y:S02]  /*6210*/  ISETP.NE.U32.AND P4, PT, R60, RZ, PT ;  /* 0x000000ff3c00720c */ /* 0x000fe40003f85070 */
[----:B------:R-:W-:Y:S02]  /*6220*/  ISETP.NE.U32.AND P2, PT, RZ, UR60, PT ;  /* 0x0000003cff007c0c */ /* 0x000fe4000bf45070 */
[----:B------:R-:W-:Y:S02]  /*6230*/  ISETP.NE.AND.EX P4, PT, R61, RZ, PT, P4 ;  /* 0x000000ff3d00720c */ /* 0x000fe40003f85340 */
[----:B------:R-:W-:Y:S01]  /*6240*/  ISETP.NE.AND.EX P2, PT, RZ, UR61, PT, P2 ;  /* 0x0000003dff007c0c */ /* 0x000fe2000bf45320 */
[----:B------:R-:W-:Y:S02]  /*6250*/  UISETP.NE.AND UP2, UPT, UR6, URZ, UPT ;  /* 0x000000ff0600728c */ /* 0x000fe4000bf45270 */
[----:B------:R-:W-:Y:S04]  /*6260*/  UISETP.NE.U32.AND UP0, UPT, UR5, URZ, UPT ;  /* 0x000000ff0500728c */ /* 0x000fe8000bf05070 */
[----:B------:R-:W-:Y:S01]  /*6270*/  UISETP.NE.AND.EX UP1, UPT, UR4, URZ, UPT, UP0 ;  /* 0x000000ff0400728c */ /* 0x000fe2000bf25300 */
[----:B------:R-:W-:Y:S01]  /*6280*/  PLOP3.LUT P1, PT, PT, PT, UP2, 0x80, 0x8 ;  /* 0x000000000008781c */ /* 0x000fe20003f2f028 */
[----:B------:R-:W-:Y:S03]  /*6290*/  UPLOP3.LUT UP0, UPT, UPT, UPT, UPT, 0x40, 0x4 ;  /* 0x000000000004789c */ /* 0x000fe60003f0e870 */
[----:B------:R-:W-:Y:S06]  /*62a0*/  @UP2 UPLOP3.LUT UP0, UPT, UPT, UPT, UP1, 0x80, 0x8 ;  /* 0x000000000008289c */ /* 0x000fec0003f0f010 */
[----:B------:R-:W-:Y:S01]  /*62b0*/  PLOP3.LUT P0, PT, PT, PT, UP0, 0x80, 0x8 ;  /* 0x000000000008781c */ /* 0x000fe20003f0f008 */
[----:B------:R-:W-:Y:S01]  /*62c0*/  @!UPT UIADD3 URZ, UPT, UPT, URZ, URZ, URZ ;  /* 0x000000fffffff290 */ /* 0x000fe2000fffe0ff */
[----:B------:R-:W-:Y:S11]  /*62d0*/  BRA.U !UP1, `(.L_x_99) ;  /* 0x0000000109407547 */ /* 0x000ff6000b800000 */
[----:B------:R-:W-:Y:S01]  /*62e0*/  UISETP.NE.U32.AND UP0, UPT, UR60, URZ, UPT ;  /* 0x000000ff3c00728c */ /* 0x000fe2000bf05070 */
[----:B------:R-:W-:Y:S01]  /*62f0*/  R2UR UR6, R77 ;  /* 0x000000004d0672ca */ /* 0x000fe200000e0000 */
[----:B------:R-:W2:Y:S01]  /*6300*/  LDCU.64 UR8, c[0x0][0x358] ;  /* 0x00006b00ff0877ac */ /* 0x000ea20008000a00 */
[----:B------:R-:W-:Y:S02]  /*6310*/  HFMA2 R63, -RZ, RZ, 0, 5.9604644775390625e-08 ;  /* 0x00000001ff3f7431 */ /* 0x000fe400000001ff */
[----:B-1----:R-:W-:Y:S01]  /*6320*/  IMAD.MOV.U32 R0, RZ, RZ, 0x1 ;  /* 0x00000001ff007424 */ /* 0x002fe200078e00ff */
[----:B------:R-:W-:Y:S06]  /*6330*/  UISETP.NE.AND.EX UP0, UPT, UR61, URZ, UPT, UP0 ;  /* 0x000000ff3d00728c */ /* 0x000fec000bf05300 */
[----:B------:R-:W-:Y:S05]  /*6340*/  PLOP3.LUT P3, PT, PT, PT, UP0, 0x80, 0x8 ;  /* 0x000000000008781c */ /* 0x000fea0003f6f008 */
[----:B------:R-:W1:Y:S01]  /*6350*/  @UP0 LDCU.64 UR4, c[0x0][0x888] ;  /* 0x00011100ff0407ac */ /* 0x000e620008000a00 */
[----:B------:R-:W-:Y:S07]  /*6360*/  @UP0 UIMAD UR6, UR36, UR6, URZ ;  /* 0x00000006240602a4 */ /* 0x000fee000f8e02ff */
[----:B------:R-:W-:Y:S01]  /*6370*/  @!P3 PRMT R63, R0, 0x7610, R63 ;  /* 0x00007610003fb816 */ /* 0x000fe2000000003f */
[----:B-1----:R-:W-:Y:S06]  /*6380*/  @UP0 UIMAD.WIDE UR4, UR6, 0x4, UR4 ;  /* 0x00000004060408a5 */ /* 0x002fec000f8e0204 */
[----:B------:R-:W-:Y:S02]  /*6390*/  IMAD.U32 R2, RZ, RZ, UR4 ;  /* 0x00000004ff027e24 */ /* 0x000fe4000f8e00ff */
[----:B------:R-:W-:Y:S03]  /*63a0*/  IMAD.U32 R3, RZ, RZ, UR5 ;  /* 0x00000005ff037e24 */ /* 0x000fe6000f8e00ff */
[----:B------:R-:W1:Y:S02]  /*63b0*/  @!UP0 LDCU UR4, c[0x0][0x880] ;  /* 0x00011000ff0487ac */ /* 0x000e640008000800 */
[----:B--2--5:R2:W5:Y:S02]  /*63c0*/  @P3 LDG.E R27, desc[UR8][R2.64] ;  /* 0x00000008021b3981 */ /* 0x024564000c1e1900 */
[----:B-12---:R-:W-:Y:S02]  /*63d0*/  @!P3 MOV R27, UR4 ;  /* 0x00000004001bbc02 */ /* 0x006fe40008000f00 */
.L_x_99:
[----:B------:R-:W-:Y:S05]  /*63e0*/  @!P4 BRA `(.L_x_100) ;  /* 0x000000000024c947 */ /* 0x000fea0003800000 */
[----:B------:R-:W-:Y:S01]  /*63f0*/  ISETP.NE.U32.AND P3, PT, R42, RZ, PT ;  /* 0x000000ff2a00720c */ /* 0x000fe20003f65070 */
[----:B------:R-:W2:Y:S03]  /*6400*/  LDCU.64 UR4, c[0x0][0x358] ;  /* 0x00006b00ff0477ac */ /* 0x000ea60008000a00 */
[----:B------:R-:W-:Y:S11]  /*6410*/  ISETP.NE.AND.EX P3, PT, R43, RZ, PT, P3 ;  /* 0x000000ff2b00720c */ /* 0x000ff60003f65330 */
[----:B------:R-:W-:Y:S02]  /*6420*/  @!UPT UIADD3 URZ, UPT, UPT, URZ, URZ, URZ ;  /* 0x000000fffffff290 */ /* 0x000fe4000fffe0ff */
[----:B------:R-:W3:Y:S01]  /*6430*/  @P3 LDC.64 R2, c[0x0][0x8a8] ;  /* 0x00022a00ff023b82 */ /* 0x000ee20000000a00 */
[----:B-1----:R-:W-:Y:S04]  /*6440*/  @P3 IMAD R0, R60, UR36, RZ ;  /* 0x000000243c003c24 */ /* 0x002fe8000f8e02ff */
[----:B---3--:R-:W-:Y:S05]  /*6450*/  @P3 IMAD.WIDE R2, R0, 0x4, R2 ;  /* 0x0000000400023825 */ /* 0x008fea00078e0202 */
[----:B--2--5:R2:W5:Y:S02]  /*6460*/  @P3 LDG.E R24, desc[UR4][R2.64] ;  /* 0x0000000402183981 */ /* 0x024564000c1e1900 */
[----:B--2---:R-:W3:Y:S02]  /*6470*/  @!P3 LDC R24, c[0x0][0x8a0] ;  /* 0x00022800ff18bb82 */ /* 0x004ee40000000800 */
.L_x_100:
[----:B-----5:R-:W-:Y:S01]  /*6480*/  FSETP.NEU.AND P3, PT, R27, RZ, PT ;  /* 0x000000ff1b00720b */ /* 0x020fe20003f6d000 */
[----:B------:R-:W-:Y:S01]  /*6490*/  IMAD.SHL.U32 R86, R62, 0x4, RZ ;  /* 0x000000043e567824 */ /* 0x000fe200078e00ff */
[----:B------:R-:W-:Y:S01]  /*64a0*/  SEL R5, RZ, 0xffffffff, P2 ;  /* 0xffffffffff057807 */ /* 0x000fe20001000000 */
[----:B------:R-:W-:Y:S01]  /*64b0*/  BSSY B1, `(.L_x_101) ;  /* 0x0000043000017945 */ /* 0x000fe20003800000 */
[----:B------:R-:W-:Y:S01]  /*64c0*/  @P1 LOP3.LUT P2, RZ, R63, 0xff, RZ, 0xc0, !PT ;  /* 0x000000ff3fff1812 */ /* 0x000fe2000784c0ff */
[----:B------:R-:W-:Y:S01]  /*64d0*/  VIADD R81, R86, UR43 ;  /* 0x0000002b56517c36 */ /* 0x000fe20008000000 */
[----:B------:R-:W-:Y:S01]  /*64e0*/  @P1 SEL R2, RZ, 0xffffffff, P3 ;  /* 0xffffffffff021807 */ /* 0x000fe20001800000 */
[----:B------:R-:W-:Y:S01]  /*64f0*/  IMAD.MOV.U32 R87, RZ, RZ, 0x1 ;  /* 0x00000001ff577424 */ /* 0x000fe200078e00ff */
[----:B------:R-:W-:Y:S01]  /*6500*/  LEA R82, R22, UR43, 0x3 ;  /* 0x0000002b16527c11 */ /* 0x000fe2000f8e18ff */
[----:B------:R-:W-:Y:S01]  /*6510*/  IMAD.MOV.U32 R85, RZ, RZ, RZ ;  /* 0x000000ffff557224 */ /* 0x000fe200078e00ff */
[----:B------:R-:W-:Y:S02]  /*6520*/  @P0 SEL R2, R5, R2, !P2 ;  /* 0x0000000205020207 */ /* 0x000fe40005000000 */
[----:B------:R-:W-:Y:S02]  /*6530*/  CS2R R46, SRZ ;  /* 0x00000000002e7805 */ /* 0x000fe4000001ff00 */
[----:B------:R-:W-:Y:S02]  /*6540*/  SHF.L.U32 R3, R72, 0x1f, RZ ;  /* 0x0000001f48037819 */ /* 0x000fe400000006ff */
[----:B------:R-:W-:Y:S02]  /*6550*/  CS2R R44, SRZ ;  /* 0x00000000002c7805 */ /* 0x000fe4000001ff00 */
[----:B------:R-:W-:Y:S02]  /*6560*/  @P1 LOP3.LUT R2, R2, 0x1, RZ, 0xc0, !PT ;  /* 0x0000000102021812 */ /* 0x000fe400078ec0ff */
[----:B------:R-:W-:Y:S02]  /*6570*/  CS2R R50, SRZ ;  /* 0x0000000000327805 */ /* 0x000fe4000001ff00 */
[----:B------:R-:W-:Y:S02]  /*6580*/  PLOP3.LUT P2, PT, PT, PT, UP1, 0x80, 0x8 ;  /* 0x000000000008781c */ /* 0x000fe40003f4f018 */
[----:B------:R-:W-:Y:S02]  /*6590*/  CS2R R48, SRZ ;  /* 0x0000000000307805 */ /* 0x000fe4000001ff00 */
[----:B------:R-:W-:Y:S02]  /*65a0*/  ISETP.NE.U32.OR P6, PT, R2, 0x1, !P1 ;  /* 0x000000010200780c */ /* 0x000fe40004fc5470 */
[----:B------:R-:W-:Y:S02]  /*65b0*/  CS2R R54, SRZ ;  /* 0x0000000000367805 */ /* 0x000fe4000001ff00 */
[C---:B------:R-:W-:Y:S02]  /*65c0*/  LEA.HI R25, R22.reuse, R22, RZ, 0x1 ;  /* 0x0000001616197211 */ /* 0x040fe400078f08ff */
[----:B------:R-:W-:Y:S02]  /*65d0*/  CS2R R52, SRZ ;  /* 0x0000000000347805 */ /* 0x000fe4000001ff00 */
[----:B------:R-:W-:Y:S02]  /*65e0*/  LOP3.LUT P4, R69, R63, 0xff, RZ, 0xc0, !PT ;  /* 0x000000ff3f457812 */ /* 0x000fe4000788c0ff */
[----:B------:R-:W-:Y:S02]  /*65f0*/  CS2R R58, SRZ ;  /* 0x00000000003a7805 */ /* 0x000fe4000001ff00 */
[----:B------:R-:W-:Y:S01]  /*6600*/  SEL R2, RZ, 0xffffffff, P3 ;  /* 0xffffffffff027807 */ /* 0x000fe20001800000 */
[C---:B-1----:R-:W-:Y:S01]  /*6610*/  IMAD.SHL.U32 R0, R25.reuse, 0x80, RZ ;  /* 0x0000008019007824 */ /* 0x042fe200078e00ff */
[----:B------:R-:W-:Y:S02]  /*6620*/  LOP3.LUT R25, R25, 0xffe, RZ, 0xc0, !PT ;  /* 0x00000ffe19197812 */ /* 0x000fe400078ec0ff */
[----:B------:R-:W-:Y:S02]  /*6630*/  CS2R R56, SRZ ;  /* 0x0000000000387805 */ /* 0x000fe4000001ff00 */
[----:B------:R-:W-:Y:S01]  /*6640*/  P2R R79, PR, RZ, 0x40 ;  /* 0x00000040ff4f7803 */ /* 0x000fe20000000000 */
[----:B------:R-:W-:Y:S01]  /*6650*/  VIADD R35, R81, 0x400 ;  /* 0x0000040051237836 */ /* 0x000fe20000000000 */
[----:B------:R-:W-:Y:S01]  /*6660*/  @P2 SEL R2, R5, R2, !P4 ;  /* 0x0000000205022207 */ /* 0x000fe20006000000 */
[----:B------:R-:W-:Y:S01]  /*6670*/  IMAD.IADD R25, R22, 0x1, -R25 ;  /* 0x0000000116197824 */ /* 0x000fe200078e0a19 */
[----:B------:R-:W-:Y:S01]  /*6680*/  @P6 SHF.L.U32 R4, RZ, 0x1f, RZ ;  /* 0x0000001fff046819 */ /* 0x000fe200000006ff */
[----:B------:R-:W-:Y:S01]  /*6690*/  IMAD.IADD R80, R73, 0x1, R81 ;  /* 0x0000000149507824 */ /* 0x000fe200078e0251 */
[----:B------:R-:W-:Y:S02]  /*66a0*/  LOP3.LUT R0, R0, 0xffffff00, RZ, 0xc0, !PT ;  /* 0xffffff0000007812 */ /* 0x000fe400078ec0ff */
[----:B------:R-:W1:Y:S01]  /*66b0*/  @P6 SYNCS.PHASECHK.TRANS64.TRYWAIT P1, [UR43+0x40], R4 ;  /* 0x00004004ff0065a7 */ /* 0x000e62000802112b */
[----:B------:R-:W-:Y:S02]  /*66c0*/  LOP3.LUT R2, R2, 0x1, RZ, 0xc0, !PT ;  /* 0x0000000102027812 */ /* 0x000fe400078ec0ff */
[----:B------:R-:W-:Y:S02]  /*66d0*/  IMAD.IADD R0, R23, 0x1, R0 ;  /* 0x0000000117007824 */ /* 0x000fe400078e0200 */
[----:B------:R-:W-:Y:S02]  /*66e0*/  ISETP.NE.U32.AND P5, PT, R2, 0x1, PT ;  /* 0x000000010200780c */ /* 0x000fe40003fa5070 */
[----:B------:R-:W-:Y:S02]  /*66f0*/  IMAD R25, R25, 0x100000, R0 ;  /* 0x0010000019197824 */ /* 0x000fe400078e0200 */
[----:B------:R-:W-:Y:S01]  /*6700*/  P2R R88, PR, RZ, 0x20 ;  /* 0x00000020ff587803 */ /* 0x000fe20000000000 */
[----:B------:R2:W4:Y:S01]  /*6710*/  SYNCS.PHASECHK.TRANS64.TRYWAIT P0, [R82+URZ+0xb0], R3 ;  /* 0x0000b003520075a7 */ /* 0x00052200080011ff */
[----:B-1----:R-:W-:Y:S01]  /*6720*/  @P6 SEL R87, RZ, 0x1, !P1 ;  /* 0x00000001ff576807 */ /* 0x002fe20004800000 */
[----:B--2---:R-:W-:Y:S06]  /*6730*/  @!P6 BRA `(.L_x_102) ;  /* 0x000000000068e947 */ /* 0x004fec0003800000 */
[C---:B------:R-:W-:Y:S01]  /*6740*/  @P5 IMAD R4, R74.reuse, 0x4, R35 ;  /* 0x000000044a045824 */ /* 0x040fe200078e0223 */
[----:B------:R-:W-:Y:S01]  /*6750*/  ISETP.NE.AND P1, PT, R87, RZ, PT ;  /* 0x000000ff5700720c */ /* 0x000fe20003f25270 */
[----:B------:R-:W-:Y:S01]  /*6760*/  @P5 IMAD R2, R74, 0x4, R81 ;  /* 0x000000044a025824 */ /* 0x000fe200078e0251 */
[----:B------:R-:W-:Y:S01]  /*6770*/  BSSY B0, `(.L_x_103) ;  /* 0x000000e000007945 */ /* 0x000fe20003800000 */
[----:B------:R-:W-:Y:S01]  /*6780*/  IMAD.MOV.U32 R46, RZ, RZ, RZ ;  /* 0x000000ffff2e7224 */ /* 0x000fe200078e00ff */
[----:B------:R-:W-:Y:S01]  /*6790*/  CS2R R50, SRZ ;  /* 0x0000000000327805 */ /* 0x000fe2000001ff00 */
[----:B------:R-:W-:Y:S01]  /*67a0*/  @P5 IMAD.IADD R4, R73, 0x1, R4 ;  /* 0x0000000149045824 */ /* 0x000fe200078e0204 */
[----:B------:R-:W-:Y:S02]  /*67b0*/  CS2R R48, SRZ ;  /* 0x0000000000307805 */ /* 0x000fe4000001ff00 */
[----:B------:R-:W-:Y:S02]  /*67c0*/  CS2R R44, SRZ ;  /* 0x00000000002c7805 */ /* 0x000fe4000001ff00 */
[----:B------:R-:W-:Y:S02]  /*67d0*/  CS2R R58, SRZ ;  /* 0x00000000003a7805 */ /* 0x000fe4000001ff00 */
[----:B------:R-:W-:Y:S02]  /*67e0*/  CS2R R56, SRZ ;  /* 0x0000000000387805 */ /* 0x000fe4000001ff00 */
[----:B------:R-:W-:Y:S02]  /*67f0*/  CS2R R54, SRZ ;  /* 0x0000000000367805 */ /* 0x000fe4000001ff00 */
[----:B------:R-:W-:Y:S01]  /*6800*/  CS2R R52, SRZ ;  /* 0x0000000000347805 */ /* 0x000fe2000001ff00 */
[----:B------:R-:W-:Y:S06]  /*6810*/  @P1 BRA `(.L_x_104) ;  /* 0x00000000000c1947 */ /* 0x000fec0003800000 */
[----:B------:R-:W-:Y:S04]  /*6820*/  SHF.L.U32 R5, RZ, 0x1f, RZ ;  /* 0x0000001fff057819 */ /* 0x000fe800000006ff */
[----:B------:R-:W1:Y:S02]  /*6830*/  SYNCS.PHASECHK.TRANS64.TRYWAIT P1, [UR43+0x40], R5 ;  /* 0x00004005ff0075a7 */ /* 0x000e64000802112b */
[----:B-1----:R-:W-:Y:S05]  /*6840*/  @!P1 BRA `(.L_x_105) ;  /* 0x00000058009c9947 */ /* 0x002fea0003800000 */
.L_x_104:
[----:B------:R-:W-:Y:S05]  /*6850*/  BSYNC B0 ;  /* 0x0000000000007941 */ /* 0x000fea0003800000 */
.L_x_103:
[----:B------:R-:W-:Y:S01]  /*6860*/  ISETP.NE.AND P1, PT, R88, RZ, PT ;  /* 0x000000ff5800720c */ /* 0x000fe20003f25270 */
[----:B------:R-:W-:Y:S11]  /*6870*/  HFMA2 R85, -RZ, RZ, 0, 5.9604644775390625e-08 ;  /* 0x00000001ff557431 */ /* 0x000ff600000001ff */
[----:B------:R-:W-:Y:S01]  /*6880*/  @!UPT UIADD3 URZ, UPT, UPT, URZ, URZ, URZ ;  /* 0x000000fffffff290 */ /* 0x000fe2000fffe0ff */
[----:B------:R-:W-:Y:S05]  /*6890*/  @P1 WARPSYNC.ALL ;  /* 0x0000000000001948 */ /* 0x000fea0003800000 */
[----:B------:R2:W1:Y:S04]  /*68a0*/  @P1 LDSM.16.M88.4 R48, [R2+0x400] ;  /* 0x000400000230183b */ /* 0x0004680000000200 */
[----:B------:R2:W1:Y:S04]  /*68b0*/  @P1 LDSM.16.M88.4 R44, [R4] ;  /* 0x00000000042c183b */ /* 0x0004680000000200 */
[----:B------:R2:W1:Y:S04]  /*68c0*/  @P1 LDSM.16.M88.4 R56, [R86+UR43+0x400] ;  /* 0x0004002b5638183b */ /* 0x0004680008000200 */
[----:B------:R2:W1:Y:S02]  /*68d0*/  @P1 LDSM.16.M88.4 R52, [R80+0x400] ;  /* 0x000400005034183b */ /* 0x0004640000000200 */
.L_x_102:
[----:B------:R-:W-:Y:S05]  /*68e0*/  BSYNC B1 ;  /* 0x0000000000017941 */ /* 0x000fea0003800000 */
.L_x_101:
[----:B-1----:R-:W-:Y:S04]  /*68f0*/  SHF.R.U32.HI R5, RZ, 0x15, R25 ;  /* 0x00000015ff057819 */ /* 0x002fe80000011619 */
[----:B------:R-:W-:Y:S01]  /*6900*/  LOP3.LUT P1, RZ, R5, 0x3, R64, 0x48, !PT ;  /* 0x0000000305ff7812 */ /* 0x000fe20007824840 */
[----:B------:R-:W-:Y:S01]  /*6910*/  @!UPT UIADD3 URZ, UPT, UPT, URZ, URZ, URZ ;  /* 0x000000fffffff290 */ /* 0x000fe2000fffe0ff */
[----:B----4-:R-:W-:Y:S11]  /*6920*/  @P0 BRA `(.L_x_106) ;  /* 0x0000000000080947 */ /* 0x010ff60003800000 */
[----:B------:R-:W1:Y:S02]  /*6930*/  SYNCS.PHASECHK.TRANS64.TRYWAIT P0, [R82+URZ+0xb0], R3 ;  /* 0x0000b003520075a7 */ /* 0x000e6400080011ff */
[----:B-1----:R-:W-:Y:S05]  /*6940*/  @!P0 BRA `(.L_x_107) ;  /* 0x0000005800748947 */ /* 0x002fea0003800000 */
.L_x_106:
[----:B------:R-:W-:Y:S05]  /*6950*/  @!P1 BRA `(.L_x_108) ;  /* 0x0000000000409947 */ /* 0x000fea0003800000 */
[----:B------:R-:W4:Y:S01]  /*6960*/  LDCU.64 UR8, c[0x4][0x70] ;  /* 0x01000e00ff0877ac */ /* 0x000f220008000a00 */
[----:B-1----:R-:W-:Y:S01]  /*6970*/  MOV R3, 0x0 ;  /* 0x0000000000037802 */ /* 0x002fe20000000f00 */
[----:B------:R-:W-:Y:S02]  /*6980*/  HFMA2 R12, -RZ, RZ, 0, 5.9604644775390625e-08 ;  /* 0x00000001ff0c7431 */ /* 0x000fe400000001ff */
[----:B------:R-:W-:Y:S02]  /*6990*/  IMAD.MOV.U32 R8, RZ, RZ, 0x192 ;  /* 0x00000192ff087424 */ /* 0x000fe400078e00ff */
[----:B------:R-:W-:Y:S01]  /*69a0*/  IMAD.MOV.U32 R13, RZ, RZ, RZ ;  /* 0x000000ffff0d7224 */ /* 0x000fe200078e00ff */
[----:B------:R-:W1:Y:S01]  /*69b0*/  LDCU.64 UR6, c[0x4][0x78] ;  /* 0x01000f00ff0677ac */ /* 0x000e620008000a00 */
[----:B--2---:R-:W2:Y:S01]  /*69c0*/  LDC.64 R2, c[0x4][R3] ;  /* 0x0100000003027b82 */ /* 0x004ea20000000a00 */
[----:B------:R-:W5:Y:S01]  /*69d0*/  LDCU.64 UR4, c[0x4][0x10] ;  /* 0x01000200ff0477ac */ /* 0x000f620008000a00 */
[----:B----4-:R-:W-:Y:S01]  /*69e0*/  MOV R5, UR9 ;  /* 0x0000000900057c02 */ /* 0x010fe20008000f00 */
[----:B------:R-:W-:Y:S01]  /*69f0*/  IMAD.U32 R4, RZ, RZ, UR8 ;  /* 0x00000008ff047e24 */ /* 0x000fe2000f8e00ff */
[----:B-1----:R-:W-:Y:S01]  /*6a00*/  MOV R7, UR7 ;  /* 0x0000000700077c02 */ /* 0x002fe20008000f00 */
[----:B------:R-:W-:Y:S01]  /*6a10*/  IMAD.U32 R6, RZ, RZ, UR6 ;  /* 0x00000006ff067e24 */ /* 0x000fe2000f8e00ff */
[----:B-----5:R-:W-:Y:S01]  /*6a20*/  MOV R11, UR5 ;  /* 0x00000005000b7c02 */ /* 0x020fe20008000f00 */
[----:B------:R-:W-:Y:S02]  /*6a30*/  IMAD.U32 R10, RZ, RZ, UR4 ;  /* 0x00000004ff0a7e24 */ /* 0x000fe4000f8e00ff */
[----:B------:R-:W-:Y:S07]  /*6a40*/  LEPC R20, `(.L_x_108) ;  /* 0x000000001014794e */ /* 0x000fee0000000000 */
[----:B--23--:R-:W-:Y:S05]  /*6a50*/  CALL.ABS.NOINC R2 ;  /* 0x0000000002007343 */ /* 0x00cfea0003c00000 */
.L_x_108:
[----:B------:R-:W-:Y:S01]  /*6a60*/  LOP3.LUT R20, R56, 0xffffe000, RZ, 0xc0, !PT ;  /* 0xffffe00038147812 */ /* 0x000fe200078ec0ff */
[----:B------:R-:W-:Y:S05]  /*6a70*/  WARPSYNC.ALL ;  /* 0x0000000000007948 */ /* 0x000fea0003800000 */
[----:B------:R-:W-:Y:S01]  /*6a80*/  R2UR UR4, R25 ;  /* 0x00000000190472ca */ /* 0x000fe200000e0000 */
[----:B------:R-:W-:Y:S01]  /*6a90*/  IMAD.SHL.U32 R90, R74, 0x4, RZ ;  /* 0x000000044a5a7824 */ /* 0x000fe200078e00ff */
[----:B------:R-:W-:Y:S01]  /*6aa0*/  LOP3.LUT R21, R57, 0xffffe000, RZ, 0xc0, !PT ;  /* 0xffffe00039157812 */ /* 0x000fe200078ec0ff */
[----:B------:R-:W-:Y:S01]  /*6ab0*/  BSSY.RECONVERGENT B0, `(.L_x_109) ;  /* 0x0000059000007945 */ /* 0x000fe20003800200 */
[----:B------:R-:W-:Y:S02]  /*6ac0*/  LOP3.LUT R26, R59, 0xffffe000, RZ, 0xc0, !PT ;  /* 0xffffe0003b1a7812 */ /* 0x000fe400078ec0ff */
[----:B------:R-:W-:Y:S02]  /*6ad0*/  LOP3.LUT R32, R53, 0xffffe000, RZ, 0xc0, !PT ;  /* 0xffffe00035207812 */ /* 0x000fe400078ec0ff */
[----:B------:R-:W-:Y:S02]  /*6ae0*/  LOP3.LUT R33, R54, 0xffffe000, RZ, 0xc0, !PT ;  /* 0xffffe00036217812 */ /* 0x000fe400078ec0ff */
[----:B------:R-:W-:Y:S02]  /*6af0*/  IADD3 R84, PT, PT, R35, R90, RZ ;  /* 0x0000005a23547210 */ /* 0x000fe40007ffe0ff */
[----:B------:R-:W-:Y:S01]  /*6b00*/  ISETP.NE.AND P0, PT, R75, RZ, PT ;  /* 0x000000ff4b00720c */ /* 0x000fe20003f05270 */
[----:B--2---:R-:W3:Y:S02]  /*6b10*/  LDTM.16dp128bit.x8 R4, tmem[UR4] ;  /* 0x00000004000479ee */ /* 0x004ee40008180000 */
[----:B------:R-:W-:Y:S02]  /*6b20*/  IMAD.IADD R83, R73, 0x1, R84 ;  /* 0x0000000149537824 */ /* 0x000fe400078e0254 */
[C---:B---3--:R-:W-:Y:S01]  /*6b30*/  FMUL R0, R24.reuse, R4 ;  /* 0x0000000418007220 */ /* 0x048fe20000400000 */
[C---:B------:R-:W-:Y:S01]  /*6b40*/  FMUL R2, R24.reuse, R5 ;  /* 0x0000000518027220 */ /* 0x040fe20000400000 */
[C---:B-1----:R-:W-:Y:S01]  /*6b50*/  FMUL R3, R24.reuse, R6 ;  /* 0x0000000618037220 */ /* 0x042fe20000400000 */
[----:B------:R-:W-:Y:S01]  /*6b60*/  FMUL R7, R24, R7 ;  /* 0x0000000718077220 */ /* 0x000fe20000400000 */
[C---:B------:R-:W-:Y:S01]  /*6b70*/  FFMA R28, R27.reuse, R20, R0 ;  /* 0x000000141b1c7223 */ /* 0x040fe20000000000 */
[----:B------:R-:W-:Y:S01]  /*6b80*/  LOP3.LUT R20, R58, 0xffffe000, RZ, 0xc0, !PT ;  /* 0xffffe0003a147812 */ /* 0x000fe200078ec0ff */
[C---:B------:R-:W-:Y:S01]  /*6b90*/  FFMA R29, R27.reuse, R21, R2 ;  /* 0x000000151b1d7223 */ /* 0x040fe20000000002 */
[----:B------:R-:W-:Y:S01]  /*6ba0*/  LOP3.LUT R21, R52, 0xffffe000, RZ, 0xc0, !PT ;  /* 0xffffe00034157812 */ /* 0x000fe200078ec0ff */
[C---:B------:R-:W-:Y:S01]  /*6bb0*/  FMUL R4, R24.reuse, R8 ;  /* 0x0000000818047220 */ /* 0x040fe20000400000 */
[----:B------:R-:W-:Y:S01]  /*6bc0*/  F2FP.TF32.F32.PACK_B R28, R28 ;  /* 0x0000001cff1c723e */ /* 0x000fe200024050ff */
[----:B------:R-:W-:Y:S01]  /*6bd0*/  FFMA R30, R27, R20, R3 ;  /* 0x000000141b1e7223 */ /* 0x000fe20000000003 */
[----:B------:R-:W-:Y:S01]  /*6be0*/  LOP3.LUT R20, R55, 0xffffe000, RZ, 0xc0, !PT ;  /* 0xffffe00037147812 */ /* 0x000fe200078ec0ff */
[C---:B------:R-:W-:Y:S01]  /*6bf0*/  FMUL R5, R24.reuse, R9 ;  /* 0x0000000918057220 */ /* 0x040fe20000400000 */
[----:B------:R-:W-:Y:S01]  /*6c00*/  F2FP.TF32.F32.PACK_B R29, R29 ;  /* 0x0000001dff1d723e */ /* 0x000fe200024050ff */
[C---:B------:R-:W-:Y:S01]  /*6c10*/  FMUL R6, R24.reuse, R10 ;  /* 0x0000000a18067220 */ /* 0x040fe20000400000 */
[----:B------:R-:W-:Y:S01]  /*6c20*/  F2FP.TF32.F32.PACK_B R30, R30 ;  /* 0x0000001eff1e723e */ /* 0x000fe200024050ff */
[----:B------:R-:W-:Y:S01]  /*6c30*/  FFMA R31, R27, R26, R7 ;  /* 0x0000001a1b1f7223 */ /* 0x000fe20000000007 */
[----:B------:R-:W-:Y:S01]  /*6c40*/  LOP3.LUT R26, R49, 0xffffe000, RZ, 0xc0, !PT ;  /* 0xffffe000311a7812 */ /* 0x000fe200078ec0ff */
[----:B------:R-:W-:Y:S01]  /*6c50*/  FMUL R11, R24, R11 ;  /* 0x0000000b180b7220 */ /* 0x000fe20000400000 */
[C---:B------:R-:W-:Y:S01]  /*6c60*/  FFMA R4, R27.reuse, R21, R4 ;  /* 0x000000151b047223 */ /* 0x040fe20000000004 */
[----:B------:R-:W-:Y:S01]  /*6c70*/  LOP3.LUT R21, R48, 0xffffe000, RZ, 0xc0, !PT ;  /* 0xffffe00030157812 */ /* 0x000fe200078ec0ff */
[C---:B------:R-:W-:Y:S01]  /*6c80*/  FFMA R5, R27.reuse, R32, R5 ;  /* 0x000000201b057223 */ /* 0x040fe20000000005 */
[----:B------:R-:W-:Y:S01]  /*6c90*/  F2FP.TF32.F32.PACK_B R31, R31 ;  /* 0x0000001fff1f723e */ /* 0x000fe200024050ff */
        /* <DEDUP_REMOVED lines=8> */
[----:B------:R1:W-:Y:S01]  /*6d20*/  STSM.16.M88.4 [R81+0x400], R28 ;  /* 0x0004001c51007844 */ /* 0x0003e20000000200 */
[----:B------:R-:W-:Y:S01]  /*6d30*/  F2FP.TF32.F32.PACK_B R6, R6 ;  /* 0x00000006ff06723e */ /* 0x000fe200024050ff */
[C---:B------:R-:W-:Y:S01]  /*6d40*/  FMUL R10, R24.reuse, R14 ;  /* 0x0000000e180a7220 */ /* 0x040fe20000400000 */
[----:B------:R-:W-:Y:S01]  /*6d50*/  F2FP.TF32.F32.PACK_B R7, R7 ;  /* 0x00000007ff07723e */ /* 0x000fe200024050ff */
[----:B------:R-:W-:Y:S01]  /*6d60*/  FMUL R15, R24, R15 ;  /* 0x0000000f180f7220 */ /* 0x000fe20000400000 */
[C---:B------:R-:W-:Y:S01]  /*6d70*/  FFMA R8, R27.reuse, R21, R8 ;  /* 0x000000151b087223 */ /* 0x040fe20000000008 */
[C---:B------:R-:W-:Y:S01]  /*6d80*/  FFMA R9, R27.reuse, R26, R9 ;  /* 0x0000001a1b097223 */ /* 0x040fe20000000009 */
[C---:B------:R-:W-:Y:S01]  /*6d90*/  FFMA R10, R27.reuse, R33, R10 ;  /* 0x000000211b0a7223 */ /* 0x040fe2000000000a */
[----:B------:R1:W-:Y:S01]  /*6da0*/  STSM.16.M88.4 [R80+0x400], R4 ;  /* 0x0004000450007844 */ /* 0x0003e20000000200 */
[----:B------:R-:W-:Y:S01]  /*6db0*/  LOP3.LUT R21, R44, 0xffffe000, RZ, 0xc0, !PT ;  /* 0xffffe0002c157812 */ /* 0x000fe200078ec0ff */
[----:B------:R-:W-:Y:S01]  /*6dc0*/  FFMA R11, R27, R20, R15 ;  /* 0x000000141b0b7223 */ /* 0x000fe2000000000f */
[----:B------:R-:W-:Y:S01]  /*6dd0*/  LOP3.LUT R20, R45, 0xffffe000, RZ, 0xc0, !PT ;  /* 0xffffe0002d147812 */ /* 0x000fe200078ec0ff */
[C---:B------:R-:W-:Y:S01]  /*6de0*/  FMUL R12, R24.reuse, R16 ;  /* 0x00000010180c7220 */ /* 0x040fe20000400000 */
[----:B------:R-:W-:Y:S01]  /*6df0*/  FMUL R13, R24, R17 ;  /* 0x00000011180d7220 */ /* 0x000fe20000400000 */
[----:B------:R-:W-:Y:S01]  /*6e00*/  LOP3.LUT R33, R46, 0xffffe000, RZ, 0xc0, !PT ;  /* 0xffffe0002e217812 */ /* 0x000fe200078ec0ff */
[C---:B------:R-:W-:Y:S01]  /*6e10*/  FMUL R14, R24.reuse, R18 ;  /* 0x00000012180e7220 */ /* 0x040fe20000400000 */
[----:B------:R-:W-:Y:S01]  /*6e20*/  LOP3.LUT R26, R47, 0xffffe000, RZ, 0xc0, !PT ;  /* 0xffffe0002f1a7812 */ /* 0x000fe200078ec0ff */
[----:B------:R-:W-:Y:S01]  /*6e30*/  FMUL R19, R24, R19 ;  /* 0x0000001318137220 */ /* 0x000fe20000400000 */
[C---:B------:R-:W-:Y:S01]  /*6e40*/  FFMA R12, R27.reuse, R21, R12 ;  /* 0x000000151b0c7223 */ /* 0x040fe2000000000c */
[C---:B------:R-:W-:Y:S01]  /*6e50*/  FFMA R13, R27.reuse, R20, R13 ;  /* 0x000000141b0d7223 */ /* 0x040fe2000000000d */
[C---:B------:R-:W-:Y:S01]  /*6e60*/  FFMA R14, R27.reuse, R33, R14 ;  /* 0x000000211b0e7223 */ /* 0x040fe2000000000e */
[----:B------:R-:W-:Y:S01]  /*6e70*/  FFMA R15, R27, R26, R19 ;  /* 0x0000001a1b0f7223 */ /* 0x000fe20000000013 */
[----:B------:R-:W-:Y:S02]  /*6e80*/  F2FP.TF32.F32.PACK_B R8, R8 ;  /* 0x00000008ff08723e */ /* 0x000fe400024050ff */
[----:B------:R-:W-:Y:S02]  /*6e90*/  F2FP.TF32.F32.PACK_B R9, R9 ;  /* 0x00000009ff09723e */ /* 0x000fe400024050ff */
[----:B------:R-:W-:Y:S02]  /*6ea0*/  F2FP.TF32.F32.PACK_B R10, R10 ;  /* 0x0000000aff0a723e */ /* 0x000fe400024050ff */
[----:B------:R-:W-:Y:S02]  /*6eb0*/  F2FP.TF32.F32.PACK_B R11, R11 ;  /* 0x0000000bff0b723e */ /* 0x000fe400024050ff */
[----:B------:R-:W-:Y:S02]  /*6ec0*/  F2FP.TF32.F32.PACK_B R12, R12 ;  /* 0x0000000cff0c723e */ /* 0x000fe400024050ff */
[----:B------:R-:W-:Y:S01]  /*6ed0*/  F2FP.TF32.F32.PACK_B R13, R13 ;  /* 0x0000000dff0d723e */ /* 0x000fe200024050ff */
[----:B------:R1:W-:Y:S01]  /*6ee0*/  STSM.16.M88.4 [R84], R8 ;  /* 0x0000000854007844 */ /* 0x0003e20000000200 */
[----:B------:R-:W-:Y:S02]  /*6ef0*/  F2FP.TF32.F32.PACK_B R14, R14 ;  /* 0x0000000eff0e723e */ /* 0x000fe400024050ff */
[----:B------:R-:W-:Y:S05]  /*6f00*/  F2FP.TF32.F32.PACK_B R15, R15 ;  /* 0x0000000fff0f723e */ /* 0x000fea00024050ff */
[----:B------:R1:W-:Y:S01]  /*6f10*/  STSM.16.M88.4 [R83], R12 ;  /* 0x0000000c53007844 */ /* 0x0003e20000000200 */
[----:B------:R-:W-:Y:S01]  /*6f20*/  @!PT LDS RZ, [RZ] ;  /* 0x00000000fffff984 */ /* 0x000fe20000000800 */
[----:B------:R-:W-:Y:S01]  /*6f30*/  @!PT LDS RZ, [RZ] ;  /* 0x00000000fffff984 */ /* 0x000fe20000000800 */
[----:B------:R-:W-:Y:S01]  /*6f40*/  @!PT LDS RZ, [RZ] ;  /* 0x00000000fffff984 */ /* 0x000fe20000000800 */
[----:B------:R-:W-:Y:S01]  /*6f50*/  @!PT LDS RZ, [RZ] ;  /* 0x00000000fffff984 */ /* 0x000fe20000000800 */
[----:B------:R2:W-:Y:S07]  /*6f60*/  MEMBAR.ALL.CTA ;  /* 0x0000000000007992 */ /* 0x0005ee0000008000 */
[----:B--2---:R-:W2:Y:S02]  /*6f70*/  FENCE.VIEW.ASYNC.S ;  /* 0x00000000000073c6 */ /* 0x004ea40000000000 */
[----:B--2---:R-:W-:Y:S06]  /*6f80*/  BAR.SYNC.DEFER_BLOCKING 0x1, 0x80 ;  /* 0x0042000000007b1d */ /* 0x004fec0000010000 */
[----:B------:R-:W-:Y:S05]  /*6f90*/  @P0 BRA `(.L_x_110) ;  /* 0x0000000000280947 */ /* 0x000fea0003800000 */
[----:B------:R-:W-:Y:S01]  /*6fa0*/  UIADD3 UR4, UPT, UPT, UR43, 0x400, URZ ;  /* 0x000004002b047890 */ /* 0x000fe2000fffe0ff */
[----:B------:R-:W-:Y:S05]  /*6fb0*/  UMOV UR51, UR36 ;  /* 0x0000002400337c82 */ /* 0x000fea0008000000 */
[----:B------:R-:W-:Y:S01]  /*6fc0*/  MOV R68, UR4 ;  /* 0x0000000400447c02 */ /* 0x000fe20008000f00 */
[----:B------:R-:W-:Y:S03]  /*6fd0*/  UIADD3 UR4, UP0, UPT, UR54, 0x680, URZ ;  /* 0x0000068036047890 */ /* 0x000fe6000ff1e0ff */
[----:B------:R-:W-:Y:S01]  /*6fe0*/  R2UR UR48, R68 ;  /* 0x00000000443072ca */ /* 0x000fe200000e0000 */
[----:B------:R-:W-:Y:S11]  /*6ff0*/  UIADD3.X UR5, UPT, UPT, URZ, UR55, URZ, UP0, !UPT ;  /* 0x00000037ff057290 */ /* 0x000ff600087fe4ff */
[----:B------:R-:W-:Y:S01]  /*7000*/  @!UPT UIADD3 URZ, UPT, UPT, URZ, URZ, URZ ;  /* 0x000000fffffff290 */ /* 0x000fe2000fffe0ff */
[----:B------:R2:W-:Y:S01]  /*7010*/  UTMASTG.3D [UR48], [UR4] ;  /* 0x00000030040073b5 */ /* 0x0005e20008010000 */
[----:B------:R0:W-:Y:S01]  /*7020*/  UTMACMDFLUSH ;  /* 0x00000000000079b7 */ /* 0x0001e20000000000 */
[----:B--2---:R-:W-:Y:S04]  /*7030*/  DEPBAR.LE SB0, 0x1 ;  /* 0x000080400000791a */ /* 0x004fe80000000000 */
.L_x_110:
[----:B------:R-:W-:Y:S05]  /*7040*/  BSYNC.RECONVERGENT B0 ;  /* 0x0000000000007941 */ /* 0x000fea0003800200 */
.L_x_109:
[----:B------:R-:W-:Y:S01]  /*7050*/  BAR.SYNC.DEFER_BLOCKING 0x1, 0x80 ;  /* 0x0042000000007b1d */ /* 0x000fe20000010000 */
[----:B------:R-:W-:Y:S01]  /*7060*/  ISETP.NE.AND P1, PT, R79, RZ, PT ;  /* 0x000000ff4f00720c */ /* 0x000fe20003f25270 */
[----:B------:R-:W-:Y:S01]  /*7070*/  UISETP.NE.AND UP0, UPT, UR52, URZ, UPT ;  /* 0x000000ff3400728c */ /* 0x000fe2000bf05270 */
[----:B------:R-:W-:Y:S11]  /*7080*/  LEA R3, R85, UR43, 0x3 ;  /* 0x0000002b55037c11 */ /* 0x000ff6000f8e18ff */
[----:B-1----:R-:W-:Y:S01]  /*7090*/  @P1 SHF.L.U32 R4, RZ, 0x1f, RZ ;  /* 0x0000001fff041819 */ /* 0x002fe200000006ff */
[----:B------:R-:W-:Y:S06]  /*70a0*/  BRA.U !UP0, `(.L_x_111) ;  /* 0x0000000108247547 */ /* 0x000fec000b800000 */
[----:B------:R-:W1:Y:S01]  /*70b0*/  S2R R0, SR_CgaCtaId ;  /* 0x0000000000007919 */ /* 0x000e620000008800 */
[----:B------:R-:W-:Y:S01]  /*70c0*/  IMAD.U32 R2, RZ, RZ, UR47 ;  /* 0x0000002fff027e24 */ /* 0x000fe2000f8e00ff */
[----:B------:R-:W-:Y:S04]  /*70d0*/  UIADD3 UR4, UPT, UPT, UR47, 0x1, URZ ;  /* 0x000000012f047890 */ /* 0x000fe8000fffe0ff */
[----:B------:R-:W-:Y:S01]  /*70e0*/  @P1 LEA R2, R2, UR43, 0x3 ;  /* 0x0000002b02021c11 */ /* 0x000fe2000f8e18ff */
[----:B------:R-:W-:Y:S04]  /*70f0*/  UISETP.NE.AND UP0, UPT, UR4, 0x4, UPT ;  /* 0x000000040400788c */ /* 0x000fe8000bf05270 */
[----:B------:R-:W-:Y:S01]  /*7100*/  @P1 VIADD R5, R2, 0x60 ;  /* 0x0000006002051836 */ /* 0x000fe20000000000 */
[----:B------:R-:W-:Y:S04]  /*7110*/  USEL UR47, UR4, URZ, UP0 ;  /* 0x000000ff042f7287 */ /* 0x000fe80008000000 */
[----:B-1----:R-:W-:Y:S04]  /*7120*/  @P1 PRMT R0, R0, 0x654, R5 ;  /* 0x0000065400001816 */ /* 0x002fe80000000005 */
[----:B------:R1:W-:Y:S04]  /*7130*/  @P1 SYNCS.ARRIVE.TRANS64.RED.A1T0 RZ, [R0+URZ], RZ ;  /* 0x000000ff00ff19a7 */ /* 0x0003e800081004ff */
.L_x_111:
[----:B------:R-:W2:Y:S01]  /*7140*/  @P1 SYNCS.PHASECHK.TRANS64.TRYWAIT P0, [R3+URZ+0x40], R4 ;  /* 0x00004004030015a7 */ /* 0x000ea200080011ff */
[----:B------:R-:W-:Y:S01]  /*7150*/  BSSY B1, `(.L_x_112) ;  /* 0x0000017000017945 */ /* 0x000fe20003800000 */
[----:B--2---:R-:W-:Y:S03]  /*7160*/  @P1 SEL R87, RZ, 0x1, !P0 ;  /* 0x00000001ff571807 */ /* 0x004fe60004000000 */
[----:B------:R-:W-:Y:S05]  /*7170*/  @!P1 BRA `(.L_x_113) ;  /* 0x0000000000509947 */ /* 0x000fea0003800000 */
[----:B------:R-:W-:Y:S01]  /*7180*/  ISETP.NE.AND P1, PT, R88, RZ, PT ;  /* 0x000000ff5800720c */ /* 0x000fe20003f25270 */
[----:B------:R-:W-:Y:S01]  /*7190*/  BSSY B0, `(.L_x_114) ;  /* 0x000000a000007945 */ /* 0x000fe20003800000 */
[----:B------:R-:W-:Y:S11]  /*71a0*/  ISETP.NE.AND P0, PT, R87, RZ, PT ;  /* 0x000000ff5700720c */ /* 0x000ff60003f05270 */
[----:B------:R-:W-:Y:S04]  /*71b0*/  @P1 IMAD R5, R85, 0x2000, R86 ;  /* 0x0000200055051824 */ /* 0x000fe800078e0256 */
[----:B------:R-:W-:Y:S05]  /*71c0*/  @P1 VIADD R4, R5, UR43 ;  /* 0x0000002b05041c36 */ /* 0x000fea0008000000 */
[----:B------:R-:W-:Y:S01]  /*71d0*/  @P1 IADD3 R2, PT, PT, R90, R4, RZ ;  /* 0x000000045a021210 */ /* 0x000fe20007ffe0ff */
[----:B------:R-:W-:Y:S01]  /*71e0*/  @P1 IMAD.IADD R4, R73, 0x1, R4 ;  /* 0x0000000149041824 */ /* 0x000fe200078e0204 */
[----:B------:R-:W-:Y:S06]  /*71f0*/  @P0 BRA `(.L_x_115) ;  /* 0x00000000000c0947 */ /* 0x000fec0003800000 */
[----:B-1----:R-:W-:Y:S04]  /*7200*/  SHF.L.U32 R0, RZ, 0x1f, RZ ;  /* 0x0000001fff007819 */ /* 0x002fe800000006ff */
[----:B------:R-:W1:Y:S02]  /*7210*/  SYNCS.PHASECHK.TRANS64.TRYWAIT P0, [R3+URZ+0x40], R0 ;  /* 0x00004000030075a7 */ /* 0x000e6400080011ff */
[----:B-1----:R-:W-:Y:S05]  /*7220*/  @!P0 BRA `(.L_x_116) ;  /* 0x0000005000508947 */ /* 0x002fea0003800000 */
.L_x_115:
[----:B------:R-:W-:Y:S05]  /*7230*/  BSYNC B0 ;  /* 0x0000000000007941 */ /* 0x000fea0003800000 */
.L_x_114:
[----:B------:R-:W-:Y:S02]  /*7240*/  ISETP.NE.AND P0, PT, R88, RZ, PT ;  /* 0x000000ff5800720c */ /* 0x000fe40003f05270 */
[----:B------:R-:W-:Y:S11]  /*7250*/  IADD3 R85, PT, PT, R85, 0x1, RZ ;  /* 0x0000000155557810 */ /* 0x000ff60007ffe0ff */
[----:B-1----:R-:W-:Y:S01]  /*7260*/  @P0 IMAD.IADD R0, R73, 0x1, R2 ;  /* 0x0000000149000824 */ /* 0x002fe200078e0202 */
[----:B------:R-:W-:Y:S05]  /*7270*/  @P0 WARPSYNC.ALL ;  /* 0x0000000000000948 */ /* 0x000fea0003800000 */
[----:B------:R2:W3:Y:S04]  /*7280*/  @P0 LDSM.16.M88.4 R56, [R5+UR43+0x400] ;  /* 0x0004002b0538083b */ /* 0x0004e80008000200 */
[----:B------:R2:W4:Y:S04]  /*7290*/  @P0 LDSM.16.M88.4 R52, [R4+0x400] ;  /* 0x000400000434083b */ /* 0x0005280000000200 */
[----:B------:R2:W1:Y:S04]  /*72a0*/  @P0 LDSM.16.M88.4 R48, [R2+0x400] ;  /* 0x000400000230083b */ /* 0x0004680000000200 */
[----:B------:R2:W1:Y:S02]  /*72b0*/  @P0 LDSM.16.M88.4 R44, [R0+0x400] ;  /* 0x00040000002c083b */ /* 0x0004640000000200 */
.L_x_113:
[----:B------:R-:W-:Y:S05]  /*72c0*/  BSYNC B1 ;  /* 0x0000000000017941 */ /* 0x000fea0003800000 */
.L_x_112:
[----:B------:R-:W-:Y:S05]  /*72d0*/  VIADD R3, R25, 0x20 ;  /* 0x0000002019037836 */ /* 0x000fea0000000000 */
[----:B------:R-:W-:Y:S04]  /*72e0*/  SHF.R.U32.HI R3, RZ, 0x15, R3 ;  /* 0x00000015ff037819 */ /* 0x000fe80000011603 */
[----:B------:R-:W-:Y:S11]  /*72f0*/  LOP3.LUT P0, RZ, R3, 0x3, R64, 0x48, !PT ;  /* 0x0000000303ff7812 */ /* 0x000ff60007804840 */
[----:B------:R-:W-:Y:S02]  /*7300*/  @!UPT UIADD3 URZ, UPT, UPT, URZ, URZ, URZ ;  /* 0x000000fffffff290 */ /* 0x000fe4000fffe0ff */
[----:B------:R-:W-:Y:S05]  /*7310*/  @!P0 BRA `(.L_x_117) ;  /* 0x0000000000408947 */ /* 0x000fea0003800000 */
[----:B------:R-:W5:Y:S01]  /*7320*/  LDCU.64 UR8, c[0x4][0x70] ;  /* 0x01000e00ff0877ac */ /* 0x000f620008000a00 */
[----:B------:R-:W-:Y:S01]  /*7330*/  MOV R3, 0x0 ;  /* 0x0000000000037802 */ /* 0x000fe20000000f00 */
[----:B------:R-:W-:Y:S02]  /*7340*/  HFMA2 R12, -RZ, RZ, 0, 5.9604644775390625e-08 ;  /* 0x00000001ff0c7431 */ /* 0x000fe400000001ff */
[----:B------:R-:W-:Y:S02]  /*7350*/  IMAD.MOV.U32 R8, RZ, RZ, 0x192 ;  /* 0x00000192ff087424 */ /* 0x000fe400078e00ff */
[----:B------:R-:W-:Y:S01]  /*7360*/  IMAD.MOV.U32 R13, RZ, RZ, RZ ;  /* 0x000000ffff0d7224 */ /* 0x000fe200078e00ff */
[----:B------:R-:W3:Y:S01]  /*7370*/  LDCU.64 UR6, c[0x4][0x78] ;  /* 0x01000f00ff0677ac */ /* 0x000ee20008000a00 */
[----:B--2---:R-:W2:Y:S01]  /*7380*/  LDC.64 R2, c[0x4][R3] ;  /* 0x0100000003027b82 */ /* 0x004ea20000000a00 */
[----:B------:R-:W4:Y:S01]  /*7390*/  LDCU.64 UR4, c[0x4][0x10] ;  /* 0x01000200ff0477ac */ /* 0x000f220008000a00 */
[----:B-----5:R-:W-:Y:S01]  /*73a0*/  MOV R5, UR9 ;  /* 0x0000000900057c02 */ /* 0x020fe20008000f00 */
[----:B------:R-:W-:Y:S01]  /*73b0*/  IMAD.U32 R4, RZ, RZ, UR8 ;  /* 0x00000008ff047e24 */ /* 0x000fe2000f8e00ff */
[----:B---3--:R-:W-:Y:S01]  /*73c0*/  MOV R7, UR7 ;  /* 0x0000000700077c02 */ /* 0x008fe20008000f00 */
[----:B------:R-:W-:Y:S01]  /*73d0*/  IMAD.U32 R6, RZ, RZ, UR6 ;  /* 0x00000006ff067e24 */ /* 0x000fe2000f8e00ff */
[----:B----4-:R-:W-:Y:S01]  /*73e0*/  MOV R11, UR5 ;  /* 0x00000005000b7c02 */ /* 0x010fe20008000f00 */
[----:B------:R-:W-:Y:S02]  /*73f0*/  IMAD.U32 R10, RZ, RZ, UR4 ;  /* 0x00000004ff0a7e24 */ /* 0x000fe4000f8e00ff */
[----:B------:R-:W-:Y:S07]  /*7400*/  LEPC R20, `(.L_x_117) ;  /* 0x000000001014794e */ /* 0x000fee0000000000 */
[----:B-12---:R-:W-:Y:S05]  /*7410*/  CALL.ABS.NOINC R2 ;  /* 0x0000000002007343 */ /* 0x006fea0003c00000 */
.L_x_117:
[----:B---3--:R-:W-:Y:S01]  /*7420*/  LOP3.LUT R20, R56, 0xffffe000, RZ, 0xc0, !PT ;  /* 0xffffe00038147812 */ /* 0x008fe200078ec0ff */
[----:B------:R-:W-:Y:S05]  /*7430*/  WARPSYNC.ALL ;  /* 0x0000000000007948 */ /* 0x000fea0003800000 */
[----:B------:R-:W-:Y:S01]  /*7440*/  R2UR UR4, R25 ;  /* 0x00000000190472ca */ /* 0x000fe200000e0000 */
[----:B------:R-:W3:Y:S01]  /*7450*/  S2R R89, SR_CgaCtaId ;  /* 0x0000000000597919 */ /* 0x000ee20000008800 */
[----:B------:R-:W-:Y:S01]  /*7460*/  LOP3.LUT R21, R57, 0xffffe000, RZ, 0xc0, !PT ;  /* 0xffffe00039157812 */ /* 0x000fe200078ec0ff */
[----:B------:R-:W-:Y:S01]  /*7470*/  IMAD.U32 R40, RZ, RZ, UR47 ;  /* 0x0000002fff287e24 */ /* 0x000fe2000f8e00ff */
[----:B------:R-:W-:Y:S01]  /*7480*/  LOP3.LUT R41, R58, 0xffffe000, RZ, 0xc0, !PT ;  /* 0xffffe0003a297812 */ /* 0x000fe200078ec0ff */
[----:B------:R-:W-:Y:S01]  /*7490*/  BSSY.RECONVERGENT B0, `(.L_x_118) ;  /* 0x000005b000007945 */ /* 0x000fe20003800200 */
[----:B-1----:R-:W-:Y:S02]  /*74a0*/  LOP3.LUT R26, R48, 0xffffe000, RZ, 0xc0, !PT ;  /* 0xffffe000301a7812 */ /* 0x002fe400078ec0ff */
[----:B------:R-:W-:Y:S02]  /*74b0*/  ISETP.NE.AND P6, PT, R79, RZ, PT ;  /* 0x000000ff4f00720c */ /* 0x000fe40003fc5270 */
[----:B------:R-:W-:Y:S02]  /*74c0*/  ISETP.NE.AND P0, PT, R75, RZ, PT ;  /* 0x000000ff4b00720c */ /* 0x000fe40003f05270 */
[----:B------:R-:W-:Y:S01]  /*74d0*/  LEA R91, R85, UR43, 0x3 ;  /* 0x0000002b555b7c11 */ /* 0x000fe2000f8e18ff */
[----:B--2---:R-:W1:Y:S08]  /*74e0*/  LDTM.16dp128bit.x8 R4, tmem[UR4+0x20] ;  /* 0x00002004000479ee */ /* 0x004e700008180000 */
[----:B------:R-:W-:Y:S02]  /*74f0*/  @P6 LEA R40, R40, UR43, 0x3 ;  /* 0x0000002b28286c11 */ /* 0x000fe4000f8e18ff */
[----:B------:R-:W-:Y:S03]  /*7500*/  @P6 SHF.L.U32 R92, RZ, 0x1f, RZ ;  /* 0x0000001fff5c6819 */ /* 0x000fe600000006ff */
[----:B------:R-:W-:Y:S05]  /*7510*/  @P6 VIADD R40, R40, 0x60 ;  /* 0x0000006028286836 */ /* 0x000fea0000000000 */
[----:B---3--:R-:W-:Y:S01]  /*7520*/  @P6 PRMT R40, R89, 0x654, R40 ;  /* 0x0000065459286816 */ /* 0x008fe20000000028 */
[C---:B-1----:R-:W-:Y:S01]  /*7530*/  FMUL R0, R24.reuse, R4 ;  /* 0x0000000418007220 */ /* 0x042fe20000400000 */
[C---:B------:R-:W-:Y:S01]  /*7540*/  FMUL R2, R24.reuse, R5 ;  /* 0x0000000518027220 */ /* 0x040fe20000400000 */
[C---:B------:R-:W-:Y:S01]  /*7550*/  FMUL R3, R24.reuse, R10 ;  /* 0x0000000a18037220 */ /* 0x040fe20000400000 */
[----:B------:R-:W-:Y:S01]  /*7560*/  FMUL R4, R24, R11 ;  /* 0x0000000b18047220 */ /* 0x000fe20000400000 */
[C---:B------:R-:W-:Y:S01]  /*7570*/  FFMA R28, R27.reuse, R20, R0 ;  /* 0x000000141b1c7223 */ /* 0x040fe20000000000 */
[----:B----4-:R-:W-:Y:S01]  /*7580*/  LOP3.LUT R20, R52, 0xffffe000, RZ, 0xc0, !PT ;  /* 0xffffe00034147812 */ /* 0x010fe200078ec0ff */
        /* <DEDUP_REMOVED lines=8> */
[----:B------:R-:W-:Y:S01]  /*7610*/  FFMA R31, R27, R21, R2 ;  /* 0x000000151b1f7223 */ /* 0x000fe20000000002 */
[----:B------:R-:W-:Y:S01]  /*7620*/  LOP3.LUT R21, R53, 0xffffe000, RZ, 0xc0, !PT ;  /* 0xffffe00035157812 */ /* 0x000fe200078ec0ff */
[C---:B------:R-:W-:Y:S01]  /*7630*/  FMUL R0, R24.reuse, R8 ;  /* 0x0000000818007220 */ /* 0x040fe20000400000 */
[----:B------:R-:W-:Y:S01]  /*7640*/  F2FP.TF32.F32.PACK_B R30, R30 ;  /* 0x0000001eff1e723e */ /* 0x000fe200024050ff */
[----:B------:R-:W-:Y:S01]  /*7650*/  FMUL R2, R24, R9 ;  /* 0x0000000918027220 */ /* 0x000fe20000400000 */
[----:B------:R-:W-:Y:S01]  /*7660*/  F2FP.TF32.F32.PACK_B R31, R31 ;  /* 0x0000001fff1f723e */ /* 0x000fe200024050ff */
[C---:B------:R-:W-:Y:S01]  /*7670*/  FFMA R32, R27.reuse, R20, R0 ;  /* 0x000000141b207223 */ /* 0x040fe20000000000 */
[----:B------:R-:W-:Y:S01]  /*7680*/  LOP3.LUT R20, R54, 0xffffe000, RZ, 0xc0, !PT ;  /* 0xffffe00036147812 */ /* 0x000fe200078ec0ff */
[----:B------:R-:W-:Y:S01]  /*7690*/  FFMA R33, R27, R21, R2 ;  /* 0x000000151b217223 */ /* 0x000fe20000000002 */
[----:B------:R-:W-:Y:S01]  /*76a0*/  LOP3.LUT R21, R49, 0xffffe000, RZ, 0xc0, !PT ;  /* 0xffffe00031157812 */ /* 0x000fe200078ec0ff */
[----:B------:R1:W-:Y:S01]  /*76b0*/  STSM.16.M88.4 [R81+0x2400], R28 ;  /* 0x0024001c51007844 */ /* 0x0003e20000000200 */
[----:B------:R-:W-:Y:S01]  /*76c0*/  F2FP.TF32.F32.PACK_B R32, R32 ;  /* 0x00000020ff20723e */ /* 0x000fe200024050ff */
[C---:B------:R-:W-:Y:S01]  /*76d0*/  FFMA R34, R27.reuse, R20, R3 ;  /* 0x000000141b227223 */ /* 0x040fe20000000003 */
[----:B------:R-:W-:Y:S01]  /*76e0*/  LOP3.LUT R20, R50, 0xffffe000, RZ, 0xc0, !PT ;  /* 0xffffe00032147812 */ /* 0x000fe200078ec0ff */
[C---:B------:R-:W-:Y:S01]  /*76f0*/  FMUL R5, R24.reuse, R12 ;  /* 0x0000000c18057220 */ /* 0x040fe20000400000 */
[----:B------:R-:W-:Y:S01]  /*7700*/  F2FP.TF32.F32.PACK_B R33, R33 ;  /* 0x00000021ff21723e */ /* 0x000fe200024050ff */
[C---:B------:R-:W-:Y:S01]  /*7710*/  FMUL R6, R24.reuse, R13 ;  /* 0x0000000d18067220 */ /* 0x040fe20000400000 */
[----:B------:R-:W-:Y:S01]  /*7720*/  F2FP.TF32.F32.PACK_B R34, R34 ;  /* 0x00000022ff22723e */ /* 0x000fe200024050ff */
[----:B------:R-:W-:Y:S01]  /*7730*/  FMUL R7, R24, R14 ;  /* 0x0000000e18077220 */ /* 0x000fe20000400000 */
[----:B------:R-:W-:Y:S01]  /*7740*/  FFMA R35, R27, R41, R4 ;  /* 0x000000291b237223 */ /* 0x000fe20000000004 */
[----:B------:R-:W-:Y:S01]  /*7750*/  LOP3.LUT R41, R51, 0xffffe000, RZ, 0xc0, !PT ;  /* 0xffffe00033297812 */ /* 0x000fe200078ec0ff */
[C---:B------:R-:W-:Y:S01]  /*7760*/  FFMA R36, R27.reuse, R26, R5 ;  /* 0x0000001a1b247223 */ /* 0x040fe20000000005 */
[----:B------:R-:W-:Y:S01]  /*7770*/  LOP3.LUT R26, R46, 0xffffe000, RZ, 0xc0, !PT ;  /* 0xffffe0002e1a7812 */ /* 0x000fe200078ec0ff */
[C---:B------:R-:W-:Y:S01]  /*7780*/  FFMA R37, R27.reuse, R21, R6 ;  /* 0x000000151b257223 */ /* 0x040fe20000000006 */
[----:B------:R-:W-:Y:S01]  /*7790*/  FMUL R8, R24, R15 ;  /* 0x0000000f18087220 */ /* 0x000fe20000400000 */
[----:B------:R-:W-:Y:S01]  /*77a0*/  FFMA R38, R27, R20, R7 ;  /* 0x000000141b267223 */ /* 0x000fe20000000007 */
[----:B------:R-:W-:Y:S01]  /*77b0*/  LOP3.LUT R20, R44, 0xffffe000, RZ, 0xc0, !PT ;  /* 0xffffe0002c147812 */ /* 0x000fe200078ec0ff */
[C---:B------:R-:W-:Y:S01]  /*77c0*/  FMUL R9, R24.reuse, R16 ;  /* 0x0000001018097220 */ /* 0x040fe20000400000 */
[----:B------:R-:W-:Y:S01]  /*77d0*/  LOP3.LUT R21, R45, 0xffffe000, RZ, 0xc0, !PT ;  /* 0xffffe0002d157812 */ /* 0x000fe200078ec0ff */
[----:B------:R-:W-:Y:S01]  /*77e0*/  FFMA R39, R27, R41, R8 ;  /* 0x000000291b277223 */ /* 0x000fe20000000008 */
[C---:B------:R-:W-:Y:S01]  /*77f0*/  FMUL R10, R24.reuse, R17 ;  /* 0x00000011180a7220 */ /* 0x040fe20000400000 */
[C---:B------:R-:W-:Y:S01]  /*7800*/  FMUL R11, R24.reuse, R18 ;  /* 0x00000012180b7220 */ /* 0x040fe20000400000 */
[----:B------:R-:W-:Y:S01]  /*7810*/  LOP3.LUT R41, R47, 0xffffe000, RZ, 0xc0, !PT ;  /* 0xffffe0002f297812 */ /* 0x000fe200078ec0ff */
[----:B------:R-:W-:Y:S01]  /*7820*/  FMUL R12, R24, R19 ;  /* 0x00000013180c7220 */ /* 0x000fe20000400000 */
[----:B------:R-:W-:Y:S02]  /*7830*/  F2FP.TF32.F32.PACK_B R35, R35 ;  /* 0x00000023ff23723e */ /* 0x000fe400024050ff */
[----:B------:R-:W-:Y:S02]  /*7840*/  F2FP.TF32.F32.PACK_B R36, R36 ;  /* 0x00000024ff24723e */ /* 0x000fe400024050ff */
[----:B------:R-:W-:Y:S01]  /*7850*/  F2FP.TF32.F32.PACK_B R37, R37 ;  /* 0x00000025ff25723e */ /* 0x000fe200024050ff */
[----:B------:R2:W-:Y:S01]  /*7860*/  STSM.16.M88.4 [R80+0x2400], R32 ;  /* 0x0024002050007844 */ /* 0x0005e20000000200 */
[----:B------:R-:W-:Y:S01]  /*7870*/  F2FP.TF32.F32.PACK_B R38, R38 ;  /* 0x00000026ff26723e */ /* 0x000fe200024050ff */
[C---:B-1----:R-:W-:Y:S01]  /*7880*/  FFMA R28, R27.reuse, R20, R9 ;  /* 0x000000141b1c7223 */ /* 0x042fe20000000009 */
[C---:B------:R-:W-:Y:S01]  /*7890*/  FFMA R29, R27.reuse, R21, R10 ;  /* 0x000000151b1d7223 */ /* 0x040fe2000000000a */
[C---:B------:R-:W-:Y:S01]  /*78a0*/  FFMA R30, R27.reuse, R26, R11 ;  /* 0x0000001a1b1e7223 */ /* 0x040fe2000000000b */
[----:B------:R-:W-:Y:S01]  /*78b0*/  FFMA R31, R27, R41, R12 ;  /* 0x000000291b1f7223 */ /* 0x000fe2000000000c */
[----:B------:R-:W-:Y:S02]  /*78c0*/  F2FP.TF32.F32.PACK_B R39, R39 ;  /* 0x00000027ff27723e */ /* 0x000fe400024050ff */
[----:B------:R-:W-:Y:S02]  /*78d0*/  F2FP.TF32.F32.PACK_B R28, R28 ;  /* 0x0000001cff1c723e */ /* 0x000fe400024050ff */
[----:B------:R-:W-:Y:S01]  /*78e0*/  F2FP.TF32.F32.PACK_B R29, R29 ;  /* 0x0000001dff1d723e */ /* 0x000fe200024050ff */
[----:B------:R2:W-:Y:S01]  /*78f0*/  STSM.16.M88.4 [R84+0x2000], R36 ;  /* 0x0020002454007844 */ /* 0x0005e20000000200 */
[----:B------:R-:W-:Y:S02]  /*7900*/  F2FP.TF32.F32.PACK_B R30, R30 ;  /* 0x0000001eff1e723e */ /* 0x000fe400024050ff */
[----:B------:R-:W-:Y:S05]  /*7910*/  F2FP.TF32.F32.PACK_B R31, R31 ;  /* 0x0000001fff1f723e */ /* 0x000fea00024050ff */
[----:B------:R2:W-:Y:S01]  /*7920*/  STSM.16.M88.4 [R83+0x2000], R28 ;  /* 0x0020001c53007844 */ /* 0x0005e20000000200 */
[----:B------:R-:W-:Y:S01]  /*7930*/  @!PT LDS RZ, [RZ] ;  /* 0x00000000fffff984 */ /* 0x000fe20000000800 */
[----:B------:R-:W-:Y:S01]  /*7940*/  @!PT LDS RZ, [RZ] ;  /* 0x00000000fffff984 */ /* 0x000fe20000000800 */
[----:B------:R-:W-:Y:S01]  /*7950*/  @!PT LDS RZ, [RZ] ;  /* 0x00000000fffff984 */ /* 0x000fe20000000800 */
[----:B------:R-:W-:Y:S01]  /*7960*/  @!PT LDS RZ, [RZ] ;  /* 0x00000000fffff984 */ /* 0x000fe20000000800 */
[----:B------:R1:W-:Y:S07]  /*7970*/  MEMBAR.ALL.CTA ;  /* 0x0000000000007992 */ /* 0x0003ee0000008000 */
[----:B-1----:R-:W1:Y:S02]  /*7980*/  FENCE.VIEW.ASYNC.S ;  /* 0x00000000000073c6 */ /* 0x002e640000000000 */
[----:B-1----:R-:W-:Y:S06]  /*7990*/  BAR.SYNC.DEFER_BLOCKING 0x1, 0x80 ;  /* 0x0042000000007b1d */ /* 0x002fec0000010000 */
[----:B------:R-:W-:Y:S05]  /*79a0*/  @P0 BRA `(.L_x_119) ;  /* 0x0000000000240947 */ /* 0x000fea0003800000 */
[----:B------:R-:W-:Y:S02]  /*79b0*/  UIADD3 UR4, UP0, UPT, UR54, 0x680, URZ ;  /* 0x0000068036047890 */ /* 0x000fe4000ff1e0ff */
[----:B------:R-:W-:Y:S02]  /*79c0*/  UIADD3 UR9, UPT, UPT, UR49, 0x20, URZ ;  /* 0x0000002031097890 */ /* 0x000fe4000fffe0ff */
[----:B------:R-:W-:Y:S02]  /*79d0*/  UIADD3 UR8, UPT, UPT, UR43, 0x2400, URZ ;  /* 0x000024002b087890 */ /* 0x000fe4000fffe0ff */
[----:B------:R-:W-:Y:S01]  /*79e0*/  UIADD3.X UR5, UPT, UPT, URZ, UR55, URZ, UP0, !UPT ;  /* 0x00000037ff057290 */ /* 0x000fe200087fe4ff */
[----:B------:R-:W-:Y:S01]  /*79f0*/  UMOV UR10, UR50 ;  /* 0x00000032000a7c82 */ /* 0x000fe20008000000 */
[----:B------:R-:W-:Y:S07]  /*7a00*/  UMOV UR11, UR36 ;  /* 0x00000024000b7c82 */ /* 0x000fee0008000000 */
[----:B------:R1:W-:Y:S01]  /*7a10*/  UTMASTG.3D [UR8], [UR4] ;  /* 0x00000008040073b5 */ /* 0x0003e20008010000 */
[----:B------:R0:W-:Y:S01]  /*7a20*/  UTMACMDFLUSH ;  /* 0x00000000000079b7 */ /* 0x0001e20000000000 */
[----:B-1----:R-:W-:Y:S04]  /*7a30*/  DEPBAR.LE SB0, 0x1 ;  /* 0x000080400000791a */ /* 0x002fe80000000000 */
.L_x_119:
[----:B------:R-:W-:Y:S05]  /*7a40*/  BSYNC.RECONVERGENT B0 ;  /* 0x0000000000007941 */ /* 0x000fea0003800200 */
.L_x_118:
[----:B------:R-:W-:Y:S01]  /*7a50*/  BAR.SYNC.DEFER_BLOCKING 0x1, 0x80 ;  /* 0x0042000000007b1d */ /* 0x000fe20000010000 */
[----:B------:R-:W-:Y:S04]  /*7a60*/  UIADD3 UR4, UPT, UPT, UR47, 0x1, URZ ;  /* 0x000000012f047890 */ /* 0x000fe8000fffe0ff */
[----:B------:R-:W-:Y:S04]  /*7a70*/  UISETP.NE.AND UP0, UPT, UR4, 0x4, UPT ;  /* 0x000000040400788c */ /* 0x000fe8000bf05270 */
[----:B------:R-:W-:Y:S01]  /*7a80*/  USEL UR46, UR4, URZ, UP0 ;  /* 0x000000ff042e7287 */ /* 0x000fe20008000000 */
[----:B------:R1:W-:Y:S01]  /*7a90*/  @P6 SYNCS.ARRIVE.TRANS64.RED.A1T0 RZ, [R40+URZ], RZ ;  /* 0x000000ff28ff69a7 */ /* 0x0003e200081004ff */
[----:B------:R-:W-:Y:S01]  /*7aa0*/  BSSY B1, `(.L_x_120) ;  /* 0x0000018000017945 */ /* 0x000fe20003800000 */
[----:B------:R-:W3:Y:S02]  /*7ab0*/  @P6 SYNCS.PHASECHK.TRANS64.TRYWAIT P0, [R91+URZ+0x40], R92 ;  /* 0x0000405c5b0065a7 */ /* 0x000ee400080011ff */
[----:B---3--:R-:W-:Y:S01]  /*7ac0*/  @P6 SEL R87, RZ, 0x1, !P0 ;  /* 0x00000001ff576807 */ /* 0x008fe20004000000 */
[----:B-1----:R-:W-:Y:S06]  /*7ad0*/  @!P6 BRA `(.L_x_121) ;  /* 0x000000000050e947 */ /* 0x002fec0003800000 */
        /* <DEDUP_REMOVED lines=8> */
[----:B------:R-:W-:Y:S04]  /*7b60*/  SHF.L.U32 R4, RZ, 0x1f, RZ ;  /* 0x0000001fff047819 */ /* 0x000fe800000006ff */
[----:B------:R-:W1:Y:S02]  /*7b70*/  SYNCS.PHASECHK.TRANS64.TRYWAIT P0, [R91+URZ+0x40], R4 ;  /* 0x000040045b0075a7 */ /* 0x000e6400080011ff */
[----:B-1----:R-:W-:Y:S05]  /*7b80*/  @!P0 BRA `(.L_x_124) ;  /* 0x00000048000c8947 */ /* 0x002fea0003800000 */
.L_x_123:
[----:B------:R-:W-:Y:S05]  /*7b90*/  BSYNC B0 ;  /* 0x0000000000007941 */ /* 0x000fea0003800000 */
.L_x_122:
        /* <DEDUP_REMOVED lines=8> */
.L_x_121:
[----:B------:R-:W-:Y:S05]  /*7c20*/  BSYNC B1 ;  /* 0x0000000000017941 */ /* 0x000fea0003800000 */
.L_x_120:
[----:B-1----:R-:W-:Y:S05]  /*7c30*/  VIADD R3, R25, 0x40 ;  /* 0x0000004019037836 */ /* 0x002fea0000000000 */
[----:B------:R-:W-:Y:S04]  /*7c40*/  SHF.R.U32.HI R3, RZ, 0x15, R3 ;  /* 0x00000015ff037819 */ /* 0x000fe80000011603 */
[----:B------:R-:W-:Y:S11]  /*7c50*/  LOP3.LUT P0, RZ, R3, 0x3, R64, 0x48, !PT ;  /* 0x0000000303ff7812 */ /* 0x000ff60007804840 */
[----:B------:R-:W-:Y:S02]  /*7c60*/  @!UPT UIADD3 URZ, UPT, UPT, URZ, URZ, URZ ;  /* 0x000000fffffff290 */ /* 0x000fe4000fffe0ff */
[----:B------:R-:W-:Y:S05]  /*7c70*/  @!P0 BRA `(.L_x_125) ;  /* 0x0000000000408947 */ /* 0x000fea0003800000 */
[----:B------:R-:W1:Y:S01]  /*7c80*/  LDCU.64 UR8, c[0x4][0x70] ;  /* 0x01000e00ff0877ac */ /* 0x000e620008000a00 */
[----:B------:R-:W-:Y:S01]  /*7c90*/  MOV R3, 0x0 ;  /* 0x0000000000037802 */ /* 0x000fe20000000f00 */
[----:B------:R-:W-:Y:S02]  /*7ca0*/  HFMA2 R12, -RZ, RZ, 0, 5.9604644775390625e-08 ;  /* 0x00000001ff0c7431 */ /* 0x000fe400000001ff */
[----:B------:R-:W-:Y:S02]  /*7cb0*/  IMAD.MOV.U32 R8, RZ, RZ, 0x192 ;  /* 0x00000192ff087424 */ /* 0x000fe400078e00ff */
[----:B------:R-:W-:Y:S01]  /*7cc0*/  IMAD.MOV.U32 R13, RZ, RZ, RZ ;  /* 0x000000ffff0d7224 */ /* 0x000fe200078e00ff */
[----:B------:R-:W5:Y:S01]  /*7cd0*/  LDCU.64 UR6, c[0x4][0x78] ;  /* 0x01000f00ff0677ac */ /* 0x000f620008000a00 */
[----:B------:R-:W2:Y:S01]  /*7ce0*/  LDC.64 R2, c[0x4][R3] ;  /* 0x0100000003027b82 */ /* 0x000ea20000000a00 */
[----:B------:R-:W3:Y:S01]  /*7cf0*/  LDCU.64 UR4, c[0x4][0x10] ;  /* 0x01000200ff0477ac */ /* 0x000ee20008000a00 */
[----:B-1----:R-:W-:Y:S01]  /*7d00*/  MOV R5, UR9 ;  /* 0x0000000900057c02 */ /* 0x002fe20008000f00 */
[----:B------:R-:W-:Y:S01]  /*7d10*/  IMAD.U32 R4, RZ, RZ, UR8 ;  /* 0x00000008ff047e24 */ /* 0x000fe2000f8e00ff */
[----:B-----5:R-:W-:Y:S01]  /*7d20*/  MOV R7, UR7 ;  /* 0x0000000700077c02 */ /* 0x020fe20008000f00 */
[----:B------:R-:W-:Y:S01]  /*7d30*/  IMAD.U32 R6, RZ, RZ, UR6 ;  /* 0x00000006ff067e24 */ /* 0x000fe2000f8e00ff */
[----:B---3--:R-:W-:Y:S01]  /*7d40*/  MOV R11, UR5 ;  /* 0x00000005000b7c02 */ /* 0x008fe20008000f00 */
[----:B------:R-:W-:Y:S02]  /*7d50*/  IMAD.U32 R10, RZ, RZ, UR4 ;  /* 0x00000004ff0a7e24 */ /* 0x000fe4000f8e00ff */
[----:B------:R-:W-:Y:S07]  /*7d60*/  LEPC R20, `(.L_x_125) ;  /* 0x000000001014794e */ /* 0x000fee0000000000 */
[----:B--2-4-:R-:W-:Y:S05]  /*7d70*/  CALL.ABS.NOINC R2 ;  /* 0x0000000002007343 */ /* 0x014fea0003c00000 */
.L_x_125:
[----:B---3--:R-:W-:Y:S01]  /*7d80*/  LOP3.LUT R20, R56, 0xffffe000, RZ, 0xc0, !PT ;  /* 0xffffe00038147812 */ /* 0x008fe200078ec0ff */
[----:B------:R-:W-:Y:S05]  /*7d90*/  WARPSYNC.ALL ;  /* 0x0000000000007948 */ /* 0x000fea0003800000 */
[----:B------:R-:W-:Y:S01]  /*7da0*/  R2UR UR4, R25 ;  /* 0x00000000190472ca */ /* 0x000fe200000e0000 */
[----:B------:R-:W-:Y:S01]  /*7db0*/  IMAD.U32 R91, RZ, RZ, UR46 ;  /* 0x0000002eff5b7e24 */ /* 0x000fe2000f8e00ff */
[----:B------:R-:W-:Y:S01]  /*7dc0*/  LOP3.LUT R21, R57, 0xffffe000, RZ, 0xc0, !PT ;  /* 0xffffe00039157812 */ /* 0x000fe200078ec0ff */
[----:B------:R-:W-:Y:S01]  /*7dd0*/  BSSY.RECONVERGENT B0, `(.L_x_126) ;  /* 0x000005c000007945 */ /* 0x000fe20003800200 */
[----:B------:R-:W-:Y:S02]  /*7de0*/  LOP3.LUT R41, R58, 0xffffe000, RZ, 0xc0, !PT ;  /* 0xffffe0003a297812 */ /* 0x000fe400078ec0ff */
[----:B----4-:R-:W-:Y:S02]  /*7df0*/  LOP3.LUT R26, R54, 0xffffe000, RZ, 0xc0, !PT ;  /* 0xffffe000361a7812 */ /* 0x010fe400078ec0ff */
[----:B------:R-:W-:Y:S02]  /*7e00*/  LOP3.LUT R40, R50, 0xffffe000, RZ, 0xc0, !PT ;  /* 0xffffe00032287812 */ /* 0x000fe400078ec0ff */
[----:B------:R-:W-:Y:S02]  /*7e10*/  ISETP.NE.AND P6, PT, R79, RZ, PT ;  /* 0x000000ff4f00720c */ /* 0x000fe40003fc5270 */
[----:B------:R-:W-:Y:S01]  /*7e20*/  ISETP.NE.AND P0, PT, R75, RZ, PT ;  /* 0x000000ff4b00720c */ /* 0x000fe20003f05270 */
[----:B------:R-:W1:Y:S01]  /*7e30*/  LDTM.16dp128bit.x8 R4, tmem[UR4+0x40] ;  /* 0x00004004000479ee */ /* 0x000e620008180000 */
[----:B------:R-:W-:Y:S09]  /*7e40*/  LEA R93, R85, UR43, 0x3 ;  /* 0x0000002b555d7c11 */ /* 0x000ff2000f8e18ff */
[----:B------:R-:W-:Y:S05]  /*7e50*/  @P6 LEA R91, R91, UR43, 0x3 ;  /* 0x0000002b5b5b6c11 */ /* 0x000fea000f8e18ff */
[----:B------:R-:W-:Y:S05]  /*7e60*/  @P6 VIADD R92, R91, 0x60 ;  /* 0x000000605b5c6836 */ /* 0x000fea0000000000 */
[----:B------:R-:W-:Y:S01]  /*7e70*/  @P6 PRMT R92, R89, 0x654, R92 ;  /* 0x00000654595c6816 */ /* 0x000fe2000000005c */
[C---:B-1----:R-:W-:Y:S01]  /*7e80*/  FMUL R0, R24.reuse, R4 ;  /* 0x0000000418007220 */ /* 0x042fe20000400000 */
[C---:B------:R-:W-:Y:S01]  /*7e90*/  FMUL R2, R24.reuse, R5 ;  /* 0x0000000518027220 */ /* 0x040fe20000400000 */
[C---:B------:R-:W-:Y:S01]  /*7ea0*/  FMUL R3, R24.reuse, R10 ;  /* 0x0000000a18037220 */ /* 0x040fe20000400000 */
[----:B------:R-:W-:Y:S01]  /*7eb0*/  FMUL R4, R24, R11 ;  /* 0x0000000b18047220 */ /* 0x000fe20000400000 */
[C---:B--2---:R-:W-:Y:S01]  /*7ec0*/  FFMA R28, R27.reuse, R20, R0 ;  /* 0x000000141b1c7223 */ /* 0x044fe20000000000 */
[----:B------:R-:W-:Y:S01]  /*7ed0*/  LOP3.LUT R20, R52, 0xffffe000, RZ, 0xc0, !PT ;  /* 0xffffe00034147812 */ /* 0x000fe200078ec0ff */
        /* <DEDUP_REMOVED lines=14> */
[----:B------:R-:W-:Y:S01]  /*7fc0*/  FFMA R32, R27, R20, R0 ;  /* 0x000000141b207223 */ /* 0x000fe20000000000 */
        /* <DEDUP_REMOVED lines=12> */
[----:B------:R-:W-:Y:S01]  /*8090*/  @P6 SHF.L.U32 R14, RZ, 0x1f, RZ ;  /* 0x0000001fff0e6819 */ /* 0x000fe200000006ff */
[C---:B------:R-:W-:Y:S01]  /*80a0*/  FFMA R35, R27.reuse, R20, R4 ;  /* 0x000000141b237223 */ /* 0x040fe20000000004 */
[----:B------:R-:W-:Y:S01]  /*80b0*/  LOP3.LUT R20, R44, 0xffffe000, RZ, 0xc0, !PT ;  /* 0xffffe0002c147812 */ /* 0x000fe200078ec0ff */
[C---:B------:R-:W-:Y:S01]  /*80c0*/  FMUL R8, R24.reuse, R15 ;  /* 0x0000000f18087220 */ /* 0x040fe20000400000 */
[C---:B------:R-:W-:Y:S01]  /*80d0*/  FFMA R36, R27.reuse, R26, R5 ;  /* 0x0000001a1b247223 */ /* 0x040fe20000000005 */
[C---:B------:R-:W-:Y:S01]  /*80e0*/  FFMA R37, R27.reuse, R21, R6 ;  /* 0x000000151b257223 */ /* 0x040fe20000000006 */
[----:B------:R-:W-:Y:S01]  /*80f0*/  FFMA R38, R27, R40, R7 ;  /* 0x000000281b267223 */ /* 0x000fe20000000007 */
[C---:B------:R-:W-:Y:S01]  /*8100*/  FMUL R9, R24.reuse, R16 ;  /* 0x0000001018097220 */ /* 0x040fe20000400000 */
[----:B------:R-:W-:Y:S01]  /*8110*/  LOP3.LUT R21, R45, 0xffffe000, RZ, 0xc0, !PT ;  /* 0xffffe0002d157812 */ /* 0x000fe200078ec0ff */
[----:B------:R-:W-:Y:S01]  /*8120*/  FFMA R39, R27, R41, R8 ;  /* 0x000000291b277223 */ /* 0x000fe20000000008 */
[----:B------:R-:W-:Y:S01]  /*8130*/  FMUL R10, R24, R17 ;  /* 0x00000011180a7220 */ /* 0x000fe20000400000 */
[----:B------:R-:W-:Y:S01]  /*8140*/  LOP3.LUT R26, R46, 0xffffe000, RZ, 0xc0, !PT ;  /* 0xffffe0002e1a7812 */ /* 0x000fe200078ec0ff */
        /* <DEDUP_REMOVED lines=36> */
.L_x_127:
[----:B------:R-:W-:Y:S05]  /*8390*/  BSYNC.RECONVERGENT B0 ;  /* 0x0000000000007941 */ /* 0x000fea0003800200 */
.L_x_126:
[----:B------:R-:W-:Y:S01]  /*83a0*/  BAR.SYNC.DEFER_BLOCKING 0x1, 0x80 ;  /* 0x0042000000007b1d */ /* 0x000fe20000010000 */
[----:B------:R-:W-:Y:S01]  /*83b0*/  UIADD3 UR4, UPT, UPT, UR46, 0x1, URZ ;  /* 0x000000012e047890 */ /* 0x000fe2000fffe0ff */
[----:B------:R-:W-:Y:S03]  /*83c0*/  HFMA2 R91, -RZ, RZ, 0, 0 ;  /* 0x00000000ff5b7431 */ /* 0x000fe600000001ff */
        /* <DEDUP_REMOVED lines=18> */
.L_x_131:
[----:B------:R-:W-:Y:S05]  /*84f0*/  BSYNC B0 ;  /* 0x0000000000007941 */ /* 0x000fea0003800000 */
.L_x_130:
[----:B------:R-:W-:Y:S01]  /*8500*/  ISETP.NE.AND P0, PT, R88, RZ, PT ;  /* 0x000000ff5800720c */ /* 0x000fe20003f05270 */
[----:B------:R-:W-:Y:S11]  /*8510*/  VIADD R85, R85, 0x1 ;  /* 0x0000000155557836 */ /* 0x000ff60000000000 */
[----:B------:R-:W-:Y:S01]  /*8520*/  @!UPT UIADD3 URZ, UPT, UPT, URZ, URZ, URZ ;  /* 0x000000fffffff290 */ /* 0x000fe2000fffe0ff */
[----:B-1----:R-:W-:Y:S01]  /*8530*/  @P0 IMAD.IADD R4, R73, 0x1, R0 ;  /* 0x0000000149040824 */ /* 0x002fe200078e0200 */
[----:B------:R-:W-:Y:S05]  /*8540*/  @P0 WARPSYNC.ALL ;  /* 0x0000000000000948 */ /* 0x000fea0003800000 */
[----:B------:R1:W3:Y:S04]  /*8550*/  @P0 LDSM.16.M88.4 R56, [R3+UR43+0x400] ;  /* 0x0004002b0338083b */ /* 0x0002e80008000200 */
[----:B------:R1:W4:Y:S04]  /*8560*/  @P0 LDSM.16.M88.4 R52, [R2+0x400] ;  /* 0x000400000234083b */ /* 0x0003280000000200 */
[----:B------:R1:W1:Y:S04]  /*8570*/  @P0 LDSM.16.M88.4 R48, [R0+0x400] ;  /* 0x000400000030083b */ /* 0x0002680000000200 */
[----:B------:R1:W1:Y:S01]  /*8580*/  @P0 LDSM.16.M88.4 R44, [R4+0x400] ;  /* 0x00040000042c083b */ /* 0x0002620000000200 */
[C---:B------:R-:W-:Y:S04]  /*8590*/  ISETP.NE.AND P0, PT, R85.reuse, 0x4, PT ;  /* 0x000000045500780c */ /* 0x040fe80003f05270 */
[----:B------:R-:W-:Y:S02]  /*85a0*/  SEL R85, R85, RZ, P0 ;  /* 0x000000ff55557207 */ /* 0x000fe40000000000 */
[----:B------:R-:W-:Y:S02]  /*85b0*/  SEL R91, RZ, 0x1, P0 ;  /* 0x00000001ff5b7807 */ /* 0x000fe40000000000 */
.L_x_129:
[----:B------:R-:W-:Y:S05]  /*85c0*/  BSYNC B1 ;  /* 0x0000000000017941 */ /* 0x000fea0003800000 */
.L_x_128:
        /* <DEDUP_REMOVED lines=21> */
.L_x_133:
        /* <DEDUP_REMOVED lines=42> */
[----:B------:R-:W-:Y:S01]  /*89c0*/  FFMA R34, R27, R26, R3 ;  /* 0x0000001a1b227223 */ /* 0x000fe20000000003 */
[----:B------:R-:W-:Y:S01]  /*89d0*/  LOP3.LUT R26, R48, 0xffffe000, RZ, 0xc0, !PT ;  /* 0xffffe000301a7812 */ /* 0x000fe200078ec0ff */
[C---:B------:R-:W-:Y:S01]  /*89e0*/  FMUL R5, R24.reuse, R12 ;  /* 0x0000000c18057220 */ /* 0x040fe20000400000 */
[----:B------:R-:W-:Y:S01]  /*89f0*/  F2FP.TF32.F32.PACK_B R33, R33 ;  /* 0x00000021ff21723e */ /* 0x000fe200024050ff */
[C---:B------:R-:W-:Y:S01]  /*8a00*/  FMUL R6, R24.reuse, R13 ;  /* 0x0000000d18067220 */ /* 0x040fe20000400000 */
[----:B------:R-:W-:Y:S01]  /*8a10*/  F2FP.TF32.F32.PACK_B R34, R34 ;  /* 0x00000022ff22723e */ /* 0x000fe200024050ff */
[----:B------:R-:W-:Y:S01]  /*8a20*/  FMUL R7, R24, R14 ;  /* 0x0000000e18077220 */ /* 0x000fe20000400000 */
[----:B------:R-:W-:Y:S01]  /*8a30*/  @P6 SHF.L.U32 R14, R91, 0x1f, RZ ;  /* 0x0000001f5b0e6819 */ /* 0x000fe200000006ff */
        /* <DEDUP_REMOVED lines=47> */
.L_x_135:
[----:B------:R-:W-:Y:S05]  /*8d30*/  BSYNC.RECONVERGENT B0 ;  /* 0x0000000000007941 */ /* 0x000fea0003800200 */
.L_x_134:
        /* <DEDUP_REMOVED lines=17> */
[----:B------:R-:W-:Y:S04]  /*8e50*/  SHF.L.U32 R4, R91, 0x1f, RZ ;  /* 0x0000001f5b047819 */ /* 0x000fe800000006ff */
[----:B------:R-:W1:Y:S02]  /*8e60*/  SYNCS.PHASECHK.TRANS64.TRYWAIT P0, [R93+URZ+0x40], R4 ;  /* 0x000040045d0075a7 */ /* 0x000e6400080011ff */
[----:B-1----:R-:W-:Y:S05]  /*8e70*/  @!P0 BRA `(.L_x_140) ;  /* 0x0000003400788947 */ /* 0x002fea0003800000 */
.L_x_139:
[----:B------:R-:W-:Y:S05]  /*8e80*/  BSYNC B0 ;  /* 0x0000000000007941 */ /* 0x000fea0003800000 */
.L_x_138:
        /* <DEDUP_REMOVED lines=10> */
[----:B------:R-:W-:Y:S02]  /*8f30*/  SEL R6, RZ, 0x1, P0 ;  /* 0x00000001ff067807 */ /* 0x000fe40000000000 */
[----:B------:R-:W-:Y:S02]  /*8f40*/  SEL R85, R85, RZ, P0 ;  /* 0x000000ff55557207 */ /* 0x000fe40000000000 */
[----:B------:R-:W-:Y:S02]  /*8f50*/  LOP3.LUT R91, R91, R6, RZ, 0x3c, !PT ;  /* 0x000000065b5b7212 */ /* 0x000fe400078e3cff */
.L_x_137:
[----:B------:R-:W-:Y:S05]  /*8f60*/  BSYNC B1 ;  /* 0x0000000000017941 */ /* 0x000fea0003800000 */
.L_x_136:
        /* <DEDUP_REMOVED lines=21> */
.L_x_141:
        /* <DEDUP_REMOVED lines=88> */
[----:B------:R-:W-:Y:S02]  /*9640*/  UIADD3 UR4, UPT, UPT, UR43, 0x400, URZ ;  /* 0x000004002b047890 */ /* 0x000fe4000fffe0ff */
[----:B------:R-:W-:Y:S01]  /*9650*/  UIADD3 UR9, UPT, UPT, UR49, 0x80, URZ ;  /* 0x0000008031097890 */ /* 0x000fe2000fffe0ff */
[----:B------:R-:W-:Y:S01]  /*9660*/  UMOV UR10, UR50 ;  /* 0x00000032000a7c82 */ /* 0x000fe20008000000 */
[----:B------:R-:W-:Y:S02]  /*9670*/  UMOV UR11, UR36 ;  /* 0x00000024000b7c82 */ /* 0x000fe40008000000 */
[----:B------:R-:W-:Y:S01]  /*9680*/  MOV R68, UR4 ;  /* 0x0000000400447c02 */ /* 0x000fe20008000f00 */
[----:B------:R-:W-:Y:S03]  /*9690*/  UIADD3 UR4, UP0, UPT, UR54, 0x680, URZ ;  /* 0x0000068036047890 */ /* 0x000fe6000ff1e0ff */
[----:B------:R-:W-:Y:S01]  /*96a0*/  R2UR UR8, R68 ;  /* 0x00000000440872ca */ /* 0x000fe200000e0000 */
[----:B------:R-:W-:Y:S11]  /*96b0*/  UIADD3.X UR5, UPT, UPT, URZ, UR55, URZ, UP0, !UPT ;  /* 0x00000037ff057290 */ /* 0x000ff600087fe4ff */
[----:B------:R-:W-:Y:S01]  /*96c0*/  @!UPT UIADD3 URZ, UPT, UPT, URZ, URZ, URZ ;  /* 0x000000fffffff290 */ /* 0x000fe2000fffe0ff */
[----:B------:R1:W-:Y:S01]  /*96d0*/  UTMASTG.3D [UR8], [UR4] ;  /* 0x00000008040073b5 */ /* 0x0003e20008010000 */
[----:B------:R0:W-:Y:S01]  /*96e0*/  UTMACMDFLUSH ;  /* 0x00000000000079b7 */ /* 0x0001e20000000000 */
[----:B-1----:R-:W-:Y:S04]  /*96f0*/  DEPBAR.LE SB0, 0x1 ;  /* 0x000080400000791a */ /* 0x002fe80000000000 */
.L_x_143:
[----:B------:R-:W-:Y:S05]  /*9700*/  BSYNC.RECONVERGENT B0 ;  /* 0x0000000000007941 */ /* 0x000fea0003800200 */
.L_x_142:
        /* <DEDUP_REMOVED lines=20> */
.L_x_147:
[----:B------:R-:W-:Y:S05]  /*9850*/  BSYNC B0 ;  /* 0x0000000000007941 */ /* 0x000fea0003800000 */
.L_x_146:
        /* <DEDUP_REMOVED lines=13> */
.L_x_145:
[----:B------:R-:W-:Y:S05]  /*9930*/  BSYNC B1 ;  /* 0x0000000000017941 */ /* 0x000fea0003800000 */
.L_x_144:
        /* <DEDUP_REMOVED lines=21> */
.L_x_149:
        /* <DEDUP_REMOVED lines=97> */
.L_x_151:
[----:B------:R-:W-:Y:S05]  /*a0a0*/  BSYNC.RECONVERGENT B0 ;  /* 0x0000000000007941 */ /* 0x000fea0003800200 */
.L_x_150:
        /* <DEDUP_REMOVED lines=20> */
.L_x_155:
[----:B------:R-:W-:Y:S05]  /*a1f0*/  BSYNC B0 ;  /* 0x0000000000007941 */ /* 0x000fea0003800000 */
.L_x_154:
        /* <DEDUP_REMOVED lines=13> */
.L_x_153:
[----:B------:R-:W-:Y:S05]  /*a2d0*/  BSYNC B1 ;  /* 0x0000000000017941 */ /* 0x000fea0003800000 */
.L_x_152:
        /* <DEDUP_REMOVED lines=21> */
.L_x_157:
        /* <DEDUP_REMOVED lines=97> */
.L_x_159:
[----:B------:R-:W-:Y:S05]  /*aa40*/  BSYNC.RECONVERGENT B0 ;  /* 0x0000000000007941 */ /* 0x000fea0003800200 */
.L_x_158:
        /* <DEDUP_REMOVED lines=20> */
.L_x_163:
[----:B------:R-:W-:Y:S05]  /*ab90*/  BSYNC B0 ;  /* 0x0000000000007941 */ /* 0x000fea0003800000 */
.L_x_162:
[----:B------:R-:W-:Y:S11]  /*aba0*/  ISETP.NE.AND P0, PT, R88, RZ, PT ;  /* 0x000000ff5800720c */ /* 0x000ff60003f05270 */
[----:B------:R-:W-:Y:S02]  /*abb0*/  @!UPT UIADD3 URZ, UPT, UPT, URZ, URZ, URZ ;  /* 0x000000fffffff290 */ /* 0x000fe4000fffe0ff */
[----:B-1----:R-:W-:Y:S01]  /*abc0*/  @P0 IADD3 R2, PT, PT, R73, R90, RZ ;  /* 0x0000005a49020210 */ /* 0x002fe20007ffe0ff */
[----:B------:R-:W-:Y:S05]  /*abd0*/  @P0 WARPSYNC.ALL ;  /* 0x0000000000000948 */ /* 0x000fea0003800000 */
[----:B------:R1:W3:Y:S04]  /*abe0*/  @P0 LDSM.16.M88.4 R56, [R85+UR43+0x400] ;  /* 0x0004002b5538083b */ /* 0x0002e80008000200 */
[----:B------:R1:W4:Y:S04]  /*abf0*/  @P0 LDSM.16.M88.4 R52, [R0+0x400] ;  /* 0x000400000034083b */ /* 0x0003280000000200 */
[----:B------:R1:W1:Y:S04]  /*ac00*/  @P0 LDSM.16.M88.4 R48, [R90+0x400] ;  /* 0x000400005a30083b */ /* 0x0002680000000200 */
[----:B------:R1:W1:Y:S02]  /*ac10*/  @P0 LDSM.16.M88.4 R44, [R2+0x400] ;  /* 0x00040000022c083b */ /* 0x0002640000000200 */
.L_x_161:
[----:B------:R-:W-:Y:S05]  /*ac20*/  BSYNC B1 ;  /* 0x0000000000017941 */ /* 0x000fea0003800000 */
.L_x_160:
        /* <DEDUP_REMOVED lines=10> */
[----:B------:R-:W2:Y:S01]  /*acd0*/  LDCU.64 UR6, c[0x4][0x78] ;  /* 0x01000f00ff0677ac */ /* 0x000ea20008000a00 */
[----:B-1----:R-:W1:Y:S01]  /*ace0*/  LDC.64 R2, c[0x4][R3] ;  /* 0x0100000003027b82 */ /* 0x002e620000000a00 */
[----:B------:R-:W3:Y:S01]  /*acf0*/  LDCU.64 UR4, c[0x4][0x10] ;  /* 0x01000200ff0477ac */ /* 0x000ee20008000a00 */
[----:B-----5:R-:W-:Y:S01]  /*ad00*/  MOV R5, UR9 ;  /* 0x0000000900057c02 */ /* 0x020fe20008000f00 */
[----:B------:R-:W-:Y:S01]  /*ad10*/  IMAD.U32 R4, RZ, RZ, UR8 ;  /* 0x00000008ff047e24 */ /* 0x000fe2000f8e00ff */
[----:B--2---:R-:W-:Y:S01]  /*ad20*/  MOV R7, UR7 ;  /* 0x0000000700077c02 */ /* 0x004fe20008000f00 */
[----:B------:R-:W-:Y:S01]  /*ad30*/  IMAD.U32 R6, RZ, RZ, UR6 ;  /* 0x00000006ff067e24 */ /* 0x000fe2000f8e00ff */
[----:B---3--:R-:W-:Y:S01]  /*ad40*/  MOV R11, UR5 ;  /* 0x00000005000b7c02 */ /* 0x008fe20008000f00 */
[----:B------:R-:W-:Y:S02]  /*ad50*/  IMAD.U32 R10, RZ, RZ, UR4 ;  /* 0x00000004ff0a7e24 */ /* 0x000fe4000f8e00ff */
[----:B------:R-:W-:Y:S07]  /*ad60*/  LEPC R20, `(.L_x_165) ;  /* 0x000000001014794e */ /* 0x000fee0000000000 */
[----:B-1--4-:R-:W-:Y:S05]  /*ad70*/  CALL.ABS.NOINC R2 ;  /* 0x0000000002007343 */ /* 0x012fea0003c00000 */
.L_x_165:
[----:B------:R-:W-:Y:S01]  /*ad80*/  ISETP.NE.AND P0, PT, R75, RZ, PT ;  /* 0x000000ff4b00720c */ /* 0x000fe20003f05270 */
[----:B------:R-:W-:Y:S05]  /*ad90*/  WARPSYNC.ALL ;  /* 0x0000000000007948 */ /* 0x000fea0003800000 */
[----:B------:R-:W-:Y:S01]  /*ada0*/  R2UR UR4, R25 ;  /* 0x00000000190472ca */ /* 0x000fe200000e0000 */
[----:B------:R-:W5:Y:S01]  /*adb0*/  S2UR UR5, SR_CgaCtaId ;  /* 0x00000000000579c3 */ /* 0x000f620000008800 */
[----:B-1-3--:R-:W-:Y:S01]  /*adc0*/  LOP3.LUT R0, R56, 0xffffe000, RZ, 0xc0, !PT ;  /* 0xffffe00038007812 */ /* 0x00afe200078ec0ff */
[----:B------:R-:W-:Y:S01]  /*add0*/  BSSY.RECONVERGENT B0, `(.L_x_166) ;  /* 0x000005b000007945 */ /* 0x000fe20003800200 */
[----:B------:R-:W-:Y:S02]  /*ade0*/  LOP3.LUT R2, R57, 0xffffe000, RZ, 0xc0, !PT ;  /* 0xffffe00039027812 */ /* 0x000fe400078ec0ff */
[----:B------:R-:W-:Y:S02]  /*adf0*/  LOP3.LUT R3, R58, 0xffffe000, RZ, 0xc0, !PT ;  /* 0xffffe0003a037812 */ /* 0x000fe400078ec0ff */
[----:B------:R-:W-:Y:S02]  /*ae00*/  LOP3.LUT R20, R59, 0xffffe000, RZ, 0xc0, !PT ;  /* 0xffffe0003b147812 */ /* 0x000fe400078ec0ff */
[----:B----4-:R-:W-:Y:S02]  /*ae10*/  LOP3.LUT R21, R52, 0xffffe000, RZ, 0xc0, !PT ;  /* 0xffffe00034157812 */ /* 0x010fe400078ec0ff */
[----:B------:R-:W-:Y:S01]  /*ae20*/  LOP3.LUT R26, R53, 0xffffe000, RZ, 0xc0, !PT ;  /* 0xffffe000351a7812 */ /* 0x000fe200078ec0ff */
[----:B------:R-:W1:Y:S01]  /*ae30*/  LDTM.16dp128bit.x8 R4, tmem[UR4+0xe0] ;  /* 0x0000e004000479ee */ /* 0x000e620008180000 */
[----:B------:R-:W-:Y:S01]  /*ae40*/  R2UR UR4, R82 ;  /* 0x00000000520472ca */ /* 0x000fe200000e0000 */
[----:B------:R-:W-:Y:S01]  /*ae50*/  NOP ;  /* 0x0000000000007918 */ /* 0x000fe20000000000 */
[----:B--2---:R-:W-:Y:S02]  /*ae60*/  LOP3.LUT R29, R54, 0xffffe000, RZ, 0xc0, !PT ;  /* 0xffffe000361d7812 */ /* 0x004fe400078ec0ff */
[----:B------:R-:W-:Y:S02]  /*ae70*/  LOP3.LUT R28, R55, 0xffffe000, RZ, 0xc0, !PT ;  /* 0xffffe000371c7812 */ /* 0x000fe400078ec0ff */
[----:B------:R-:W-:Y:S02]  /*ae80*/  LOP3.LUT R31, R48, 0xffffe000, RZ, 0xc0, !PT ;  /* 0xffffe000301f7812 */ /* 0x000fe400078ec0ff */
[----:B------:R-:W-:Y:S02]  /*ae90*/  LOP3.LUT R30, R49, 0xffffe000, RZ, 0xc0, !PT ;  /* 0xffffe000311e7812 */ /* 0x000fe400078ec0ff */
[----:B------:R-:W-:Y:S02]  /*aea0*/  LOP3.LUT R33, R50, 0xffffe000, RZ, 0xc0, !PT ;  /* 0xffffe00032217812 */ /* 0x000fe400078ec0ff */
[----:B------:R-:W-:Y:S01]  /*aeb0*/  LOP3.LUT R32, R51, 0xffffe000, RZ, 0xc0, !PT ;  /* 0xffffe00033207812 */ /* 0x000fe200078ec0ff */
[----:B------:R-:W-:Y:S01]  /*aec0*/  UIADD3 UR4, UPT, UPT, UR4, 0xd0, URZ ;  /* 0x000000d004047890 */ /* 0x000fe2000fffe0ff */
[----:B------:R-:W-:Y:S02]  /*aed0*/  LOP3.LUT R35, R44, 0xffffe000, RZ, 0xc0, !PT ;  /* 0xffffe0002c237812 */ /* 0x000fe400078ec0ff */
[----:B------:R-:W-:Y:S02]  /*aee0*/  LOP3.LUT R34, R45, 0xffffe000, RZ, 0xc0, !PT ;  /* 0xffffe0002d227812 */ /* 0x000fe400078ec0ff */
[----:B------:R-:W-:Y:S02]  /*aef0*/  LOP3.LUT R37, R46, 0xffffe000, RZ, 0xc0, !PT ;  /* 0xffffe0002e257812 */ /* 0x000fe400078ec0ff */
[----:B------:R-:W-:Y:S01]  /*af00*/  LOP3.LUT R36, R47, 0xffffe000, RZ, 0xc0, !PT ;  /* 0xffffe0002f247812 */ /* 0x000fe200078ec0ff */
[C---:B-1----:R-:W-:Y:S01]  /*af10*/  FMUL R4, R24.reuse, R4 ;  /* 0x0000000418047220 */ /* 0x042fe20000400000 */
[C---:B------:R-:W-:Y:S01]  /*af20*/  FMUL R5, R24.reuse, R5 ;  /* 0x0000000518057220 */ /* 0x040fe20000400000 */
[C---:B------:R-:W-:Y:S01]  /*af30*/  FMUL R6, R24.reuse, R6 ;  /* 0x0000000618067220 */ /* 0x040fe20000400000 */
[C---:B------:R-:W-:Y:S01]  /*af40*/  FMUL R7, R24.reuse, R7 ;  /* 0x0000000718077220 */ /* 0x040fe20000400000 */
[C---:B------:R-:W-:Y:S01]  /*af50*/  FFMA R4, R27.reuse, R0, R4 ;  /* 0x000000001b047223 */ /* 0x040fe20000000004 */
[C---:B------:R-:W-:Y:S01]  /*af60*/  FMUL R8, R24.reuse, R8 ;  /* 0x0000000818087220 */ /* 0x040fe20000400000 */
[C---:B------:R-:W-:Y:S01]  /*af70*/  FFMA R5, R27.reuse, R2, R5 ;  /* 0x000000021b057223 */ /* 0x040fe20000000005 */
[C---:B------:R-:W-:Y:S01]  /*af80*/  FMUL R9, R24.reuse, R9 ;  /* 0x0000000918097220 */ /* 0x040fe20000400000 */
[C---:B------:R-:W-:Y:S01]  /*af90*/  FFMA R6, R27.reuse, R3, R6 ;  /* 0x000000031b067223 */ /* 0x040fe20000000006 */
[----:B------:R-:W-:Y:S01]  /*afa0*/  F2FP.TF32.F32.PACK_B R4, R4 ;  /* 0x00000004ff04723e */ /* 0x000fe200024050ff */
[C---:B------:R-:W-:Y:S01]  /*afb0*/  FMUL R10, R24.reuse, R10 ;  /* 0x0000000a180a7220 */ /* 0x040fe20000400000 */
[----:B------:R-:W-:Y:S01]  /*afc0*/  F2FP.TF32.F32.PACK_B R5, R5 ;  /* 0x00000005ff05723e */ /* 0x000fe200024050ff */
[C---:B------:R-:W-:Y:S01]  /*afd0*/  FFMA R7, R27.reuse, R20, R7 ;  /* 0x000000141b077223 */ /* 0x040fe20000000007 */
[C---:B------:R-:W-:Y:S01]  /*afe0*/  FMUL R11, R24.reuse, R11 ;  /* 0x0000000b180b7220 */ /* 0x040fe20000400000 */
[----:B-----5:R-:W-:Y:S01]  /*aff0*/  UPRMT UR4, UR5, 0x654, UR4 ;  /* 0x0000065405047896 */ /* 0x020fe20008000004 */
[C---:B------:R-:W-:Y:S01]  /*b000*/  FFMA R8, R27.reuse, R21, R8 ;  /* 0x000000151b087223 */ /* 0x040fe20000000008 */
[C---:B------:R-:W-:Y:S01]  /*b010*/  FMUL R12, R24.reuse, R12 ;  /* 0x0000000c180c7220 */ /* 0x040fe20000400000 */
[C---:B------:R-:W-:Y:S01]  /*b020*/  FFMA R9, R27.reuse, R26, R9 ;  /* 0x0000001a1b097223 */ /* 0x040fe20000000009 */
[C---:B------:R-:W-:Y:S01]  /*b030*/  FMUL R13, R24.reuse, R13 ;  /* 0x0000000d180d7220 */ /* 0x040fe20000400000 */
[C---:B------:R-:W-:Y:S01]  /*b040*/  FFMA R10, R27.reuse, R29, R10 ;  /* 0x0000001d1b0a7223 */ /* 0x040fe2000000000a */
[C---:B------:R-:W-:Y:S01]  /*b050*/  FMUL R14, R24.reuse, R14 ;  /* 0x0000000e180e7220 */ /* 0x040fe20000400000 */
[C---:B------:R-:W-:Y:S01]  /*b060*/  FFMA R11, R27.reuse, R28, R11 ;  /* 0x0000001c1b0b7223 */ /* 0x040fe2000000000b */
[C---:B------:R-:W-:Y:S01]  /*b070*/  FMUL R15, R24.reuse, R15 ;  /* 0x0000000f180f7220 */ /* 0x040fe20000400000 */
[----:B------:R-:W-:Y:S01]  /*b080*/  F2FP.TF32.F32.PACK_B R6, R6 ;  /* 0x00000006ff06723e */ /* 0x000fe200024050ff */
[C---:B------:R-:W-:Y:S01]  /*b090*/  FFMA R12, R27.reuse, R31, R12 ;  /* 0x0000001f1b0c7223 */ /* 0x040fe2000000000c */
[----:B------:R-:W-:Y:S01]  /*b0a0*/  F2FP.TF32.F32.PACK_B R7, R7 ;  /* 0x00000007ff07723e */ /* 0x000fe200024050ff */
[C---:B------:R-:W-:Y:S01]  /*b0b0*/  FMUL R16, R24.reuse, R16 ;  /* 0x0000001018107220 */ /* 0x040fe20000400000 */
[C---:B------:R-:W-:Y:S01]  /*b0c0*/  FFMA R13, R27.reuse, R30, R13 ;  /* 0x0000001e1b0d7223 */ /* 0x040fe2000000000d */
[C---:B------:R-:W-:Y:S01]  /*b0d0*/  FMUL R17, R24.reuse, R17 ;  /* 0x0000001118117220 */ /* 0x040fe20000400000 */
[C---:B------:R-:W-:Y:S01]  /*b0e0*/  FFMA R14, R27.reuse, R33, R14 ;  /* 0x000000211b0e7223 */ /* 0x040fe2000000000e */
[C---:B------:R-:W-:Y:S01]  /*b0f0*/  FMUL R18, R24.reuse, R18 ;  /* 0x0000001218127220 */ /* 0x040fe20000400000 */
[C---:B------:R-:W-:Y:S01]  /*b100*/  FFMA R15, R27.reuse, R32, R15 ;  /* 0x000000201b0f7223 */ /* 0x040fe2000000000f */
[----:B------:R-:W-:Y:S01]  /*b110*/  FMUL R19, R24, R19 ;  /* 0x0000001318137220 */ /* 0x000fe20000400000 */
[----:B------:R-:W-:Y:S01]  /*b120*/  F2FP.TF32.F32.PACK_B R8, R8 ;  /* 0x00000008ff08723e */ /* 0x000fe200024050ff */
[C---:B------:R-:W-:Y:S01]  /*b130*/  FFMA R16, R27.reuse, R35, R16 ;  /* 0x000000231b107223 */ /* 0x040fe20000000010 */
[----:B------:R-:W-:Y:S01]  /*b140*/  F2FP.TF32.F32.PACK_B R9, R9 ;  /* 0x00000009ff09723e */ /* 0x000fe200024050ff */
[----:B------:R-:W-:Y:S01]  /*b150*/  SYNCS.ARRIVE.TRANS64.RED.A1T0 RZ, [UR4], RZ ;  /* 0x000000ffffff79a7 */ /* 0x000fe20008100404 */
[----:B------:R1:W-:Y:S01]  /*b160*/  STSM.16.M88.4 [R81+0x6400], R4 ;  /* 0x0064000451007844 */ /* 0x0003e20000000200 */
[----:B------:R-:W-:Y:S01]  /*b170*/  F2FP.TF32.F32.PACK_B R10, R10 ;  /* 0x0000000aff0a723e */ /* 0x000fe200024050ff */
[C---:B------:R-:W-:Y:S01]  /*b180*/  FFMA R17, R27.reuse, R34, R17 ;  /* 0x000000221b117223 */ /* 0x040fe20000000011 */
[----:B------:R-:W-:Y:S01]  /*b190*/  F2FP.TF32.F32.PACK_B R11, R11 ;  /* 0x0000000bff0b723e */ /* 0x000fe200024050ff */
[C---:B------:R-:W-:Y:S01]  /*b1a0*/  FFMA R18, R27.reuse, R37, R18 ;  /* 0x000000251b127223 */ /* 0x040fe20000000012 */
[----:B------:R-:W-:Y:S01]  /*b1b0*/  FFMA R19, R27, R36, R19 ;  /* 0x000000241b137223 */ /* 0x000fe20000000013 */
[----:B------:R-:W-:Y:S02]  /*b1c0*/  F2FP.TF32.F32.PACK_B R12, R12 ;  /* 0x0000000cff0c723e */ /* 0x000fe400024050ff */
[----:B------:R1:W-:Y:S01]  /*b1d0*/  STSM.16.M88.4 [R80+0x6400], R8 ;  /* 0x0064000850007844 */ /* 0x0003e20000000200 */
[----:B------:R-:W-:Y:S02]  /*b1e0*/  F2FP.TF32.F32.PACK_B R13, R13 ;  /* 0x0000000dff0d723e */ /* 0x000fe400024050ff */
[----:B------:R-:W-:Y:S02]  /*b1f0*/  F2FP.TF32.F32.PACK_B R14, R14 ;  /* 0x0000000eff0e723e */ /* 0x000fe400024050ff */
        /* <DEDUP_REMOVED lines=23> */
[----:B--2---:R-:W-:Y:S04]  /*b370*/  DEPBAR.LE SB0, 0x1 ;  /* 0x000080400000791a */ /* 0x004fe80000000000 */
.L_x_167:
[----:B------:R-:W-:Y:S05]  /*b380*/  BSYNC.RECONVERGENT B0 ;  /* 0x0000000000007941 */ /* 0x000fea0003800200 */
.L_x_166:
[----:B------:R-:W-:Y:S01]  /*b390*/  BAR.SYNC.DEFER_BLOCKING 0x1, 0x80 ;  /* 0x0042000000007b1d */ /* 0x000fe20000010000 */
[----:B------:R-:W-:Y:S01]  /*b3a0*/  UISETP.NE.AND UP0, UPT, UR52, -0x8, UPT ;  /* 0xfffffff83400788c */ /* 0x000fe2000bf05270 */
[----:B------:R-:W-:Y:S08]  /*b3b0*/  IADD3 R0, PT, PT, R22, 0x1, RZ ;  /* 0x0000000116007810 */ /* 0x000ff00007ffe0ff */
[----:B------:R-:W-:Y:S05]  /*b3c0*/  BRA.U !UP0, `(.L_x_168) ;  /* 0x0000000108247547 */ /* 0x000fea000b800000 */
[----:B------:R-:W-:Y:S01]  /*b3d0*/  ISETP.NE.AND P0, PT, R79, RZ, PT ;  /* 0x000000ff4f00720c */ /* 0x000fe20003f05270 */
[----:B------:R-:W-:Y:S01]  /*b3e0*/  IMAD.U32 R2, RZ, RZ, UR47 ;  /* 0x0000002fff027e24 */ /* 0x000fe2000f8e00ff */
[----:B------:R-:W-:Y:S04]  /*b3f0*/  UIADD3 UR4, UPT, UPT, UR47, 0x1, URZ ;  /* 0x000000012f047890 */ /* 0x000fe8000fffe0ff */
[----:B------:R-:W-:Y:S04]  /*b400*/  UISETP.NE.AND UP0, UPT, UR4, 0x4, UPT ;  /* 0x000000040400788c */ /* 0x000fe8000bf05270 */
[----:B------:R-:W-:Y:S03]  /*b410*/  USEL UR47, UR4, URZ, UP0 ;  /* 0x000000ff042f7287 */ /* 0x000fe60008000000 */
[----:B------:R-:W-:Y:S05]  /*b420*/  @P0 LEA R2, R2, UR43, 0x3 ;  /* 0x0000002b02020c11 */ /* 0x000fea000f8e18ff */
[----:B------:R-:W-:Y:S05]  /*b430*/  @P0 VIADD R2, R2, 0x60 ;  /* 0x0000006002020836 */ /* 0x000fea0000000000 */
[----:B------:R-:W-:Y:S04]  /*b440*/  @P0 PRMT R2, R89, 0x654, R2 ;  /* 0x0000065459020816 */ /* 0x000fe80000000002 */
[----:B------:R2:W-:Y:S03]  /*b450*/  @P0 SYNCS.ARRIVE.TRANS64.RED.A1T0 RZ, [R2+URZ], RZ ;  /* 0x000000ff02ff09a7 */ /* 0x0005e600081004ff */
.L_x_168:
[----:B------:R-:W-:Y:S01]  /*b460*/  R2UR UR6, R78 ;  /* 0x000000004e0672ca */ /* 0x000fe200000e0000 */
[----:B------:R-:W-:Y:S01]  /*b470*/  UIADD3 UR52, UPT, UPT, UR52, 0x8, URZ ;  /* 0x0000000834347890 */ /* 0x000fe2000fffe0ff */
[----:B------:R-:W-:Y:S01]  /*b480*/  R2UR UR5, R65 ;  /* 0x00000000410572ca */ /* 0x000fe200000e0000 */
[----:B------:R-:W-:Y:S01]  /*b490*/  UMOV UR36, UR63 ;  /* 0x0000003f00247c82 */ /* 0x000fe20008000000 */
[----:B------:R-:W-:Y:S02]  /*b4a0*/  R2UR UR4, R66 ;  /* 0x00000000420472ca */ /* 0x000fe400000e0000 */
[----:B------:R-:W-:Y:S02]  /*b4b0*/  ISETP.NE.AND P0, PT, R70, 0x2, PT ;  /* 0x000000024600780c */ /* 0x000fe40003f05270 */
[----:B------:R-:W-:Y:S02]  /*b4c0*/  ISETP.NE.AND P1, PT, R0, 0x4, PT ;  /* 0x000000040000780c */ /* 0x000fe40003f25270 */
[----:B--2---:R-:W-:Y:S02]  /*b4d0*/  SEL R2, RZ, 0x1, P0 ;  /* 0x00000001ff027807 */ /* 0x004fe40000000000 */
[----:B------:R-:W-:Y:S01]  /*b4e0*/  SEL R3, RZ, 0x1, P1 ;  /* 0x00000001ff037807 */ /* 0x000fe20000800000 */
[----:B------:R-:W-:Y:S01]  /*b4f0*/  UISETP.NE.AND UP0, UPT, UR6, URZ, UPT ;  /* 0x000000ff0600728c */ /* 0x000fe2000bf05270 */
[----:B------:R-:W-:Y:S01]  /*b500*/  LOP3.LUT R71, R71, R2, RZ, 0x3c, !PT ;  /* 0x0000000247477212 */ /* 0x000fe200078e3cff */
[----:B------:R-:W-:Y:S01]  /*b510*/  UIADD3 UR31, UPT, UPT, UR37, UR5, URZ ;  /* 0x00000005251f7290 */ /* 0x000fe2000fffe0ff */
[----:B------:R-:W-:Y:S01]  /*b520*/  LOP3.LUT R72, R72, R3, RZ, 0x3c, !PT ;  /* 0x0000000348487212 */ /* 0x000fe200078e3cff */
[----:B------:R-:W-:Y:S01]  /*b530*/  UIADD3 UR30, UPT, UPT, UR38, UR4, URZ ;  /* 0x00000004261e7290 */ /* 0x000fe2000fffe0ff */
[----:B------:R-:W-:Y:S02]  /*b540*/  SEL R70, R70, RZ, P0 ;  /* 0x000000ff46467207 */ /* 0x000fe40000000000 */
[----:B------:R-:W-:Y:S02]  /*b550*/  SEL R22, R0, RZ, P1 ;  /* 0x000000ff00167207 */ /* 0x000fe40000800000 */
[----:B------:R-:W-:Y:S07]  /*b560*/  BRA.U UP0, `(.L_x_169) ;  /* 0xffffffa100f07547 */ /* 0x000fee000b83ffff */
[----:B------:R-:W-:-:S13]  /*b570*/  R2UR UR4, R67 ;  /* 0x00000000430472ca */ /* 0x000fda00000e0000 */
[----:B------:R-:W-:-:S09]  /*b580*/  UISETP.NE.AND UP0, UPT, UR4, URZ, UPT ;  /* 0x000000ff0400728c */ /* 0x000fd2000bf05270 */
[----:B------:R-:W-:Y:S05]  /*b590*/  BRA.U !UP0, `(.L_x_170) ;  /* 0x0000000108487547 */ /* 0x000fea000b800000 */
[----:B------:R-:W2:Y:S02]  /*b5a0*/  LDCU.64 UR4, c[0x0][0x890] ;  /* 0x00011200ff0477ac */ /* 0x000ea40008000a00 */
[----:B--2---:R-:W-:-:S04]  /*b5b0*/  UISETP.NE.U32.AND UP0, UPT, UR4, URZ, UPT ;  /* 0x000000ff0400728c */ /* 0x004fc8000bf05070 */
[----:B------:R-:W-:-:S09]  /*b5c0*/  UISETP.NE.AND.EX UP0, UPT, UR5, URZ, UPT, UP0 ;  /* 0x000000ff0500728c */ /* 0x000fd2000bf05300 */
[----:B------:R-:W-:Y:S05]  /*b5d0*/  BRA.U UP0, `(.L_x_171) ;  /* 0x00000001000c7547 */ /* 0x000fea000b800000 */
[----:B------:R-:W-:-:S13]  /*b5e0*/  FSETP.NEU.AND P0, PT, R27, RZ, PT ;  /* 0x000000ff1b00720b */ /* 0x000fda0003f0d000 */
[----:B------:R-:W-:Y:S05]  /*b5f0*/  @!P0 EXIT ;  /* 0x000000000000894d */ /* 0x000fea0003800000 */
[----:B------:R-:W-:Y:S05]  /*b600*/  BRA `(.L_x_170) ;  /* 0x00000000002c7947 */ /* 0x000fea0003800000 */
.L_x_171:
[----:B------:R-:W-:Y:S01]  /*b610*/  ISETP.NE.AND P0, PT, R69, RZ, PT ;  /* 0x000000ff4500720c */ /* 0x000fe20003f05270 */
[----:B------:R-:W-:-:S12]  /*b620*/  BSSY.RECONVERGENT B0, `(.L_x_170) ;  /* 0x0000009000007945 */ /* 0x000fd80003800200 */
[----:B------:R-:W-:Y:S05]  /*b630*/  @P0 BRA `(.L_x_172) ;  /* 0x0000000000140947 */ /* 0x000fea0003800000 */
[----:B------:R-:W2:Y:S02]  /*b640*/  LDCU.64 UR4, c[0x0][0x888] ;  /* 0x00011100ff0477ac */ /* 0x000ea40008000a00 */
[----:B--2---:R-:W-:-:S04]  /*b650*/  ISETP.NE.U32.AND P0, PT, RZ, UR4, PT ;  /* 0x00000004ff007c0c */ /* 0x004fc8000bf05070 */
[----:B------:R-:W-:-:S13]  /*b660*/  ISETP.NE.AND.EX P0, PT, RZ, UR5, PT, P0 ;  /* 0x00000005ff007c0c */ /* 0x000fda000bf05300 */
[----:B------:R-:W-:Y:S05]  /*b670*/  @!P0 EXIT ;  /* 0x000000000000894d */ /* 0x000fea0003800000 */
[----:B------:R-:W-:Y:S05]  /*b680*/  BRA `(.L_x_173) ;  /* 0x0000000000087947 */ /* 0x000fea0003800000 */
.L_x_172:
[----:B------:R-:W-:-:S13]  /*b690*/  FSETP.NEU.AND P0, PT, R27, RZ, PT ;  /* 0x000000ff1b00720b */ /* 0x000fda0003f0d000 */
[----:B------:R-:W-:Y:S05]  /*b6a0*/  @!P0 EXIT ;  /* 0x000000000000894d */ /* 0x000fea0003800000 */
.L_x_173:
[----:B------:R-:W-:Y:S05]  /*b6b0*/  BSYNC.RECONVERGENT B0 ;  /* 0x0000000000007941 */ /* 0x000fea0003800200 */
.L_x_170:
[----:B------:R-:W2:Y:S01]  /*b6c0*/  S2UR UR5, SR_CgaCtaId ;  /* 0x00000000000579c3 */ /* 0x000ea20000008800 */
[----:B------:R-:W-:Y:S01]  /*b6d0*/  ULEA UR4, UR47, UR43, 0x3 ;  /* 0x0000002b2f047291 */ /* 0x000fe2000f8e18ff */
[----:B------:R-:W-:-:S04]  /*b6e0*/  DEPBAR.LE SB0, 0x0 ;  /* 0x000080000000791a */ /* 0x000fc80000000000 */
[----:B------:R-:W-:-:S04]  /*b6f0*/  UIADD3 UR4, UPT, UPT, UR4, 0x60, URZ ;  /* 0x0000006004047890 */ /* 0x000fc8000fffe0ff */
[----:B--2---:R-:W-:-:S09]  /*b700*/  UPRMT UR4, UR5, 0x654, UR4 ;  /* 0x0000065405047896 */ /* 0x004fd20008000004 */
[----:B------:R-:W-:Y:S01]  /*b710*/  SYNCS.ARRIVE.TRANS64.RED.A1T0 RZ, [UR4], RZ ;  /* 0x000000ffffff79a7 */ /* 0x000fe20008100404 */
[----:B------:R-:W-:Y:S05]  /*b720*/  EXIT ;  /* 0x000000000000794d */ /* 0x000fea0003800000 */
.L_x_24:
[----:B-1----:R1:W3:Y:S02]  /*b730*/  SYNCS.PHASECHK.TRANS64.TRYWAIT P0, [R0+URZ+0x100], R3 ;  /* 0x00010003000075a7 */ /* 0x0022e400080011ff */
[----:B---3--:R-:W-:Y:S05]  /*b740*/  @!P0 NANOSLEEP.SYNCS 0x989680 ;  /* 0x009896800000895d */ /* 0x008fea0003900000 */
[----:B------:R-:W3:Y:S02]  /*b750*/  @!P0 SYNCS.PHASECHK.TRANS64 P0, [R0+URZ+0x100], R3 ;  /* 0x00010003000085a7 */ /* 0x000ee400080010ff */
[----:B---3--:R-:W-:Y:S05]  /*b760*/  @!P0 BRA `(.L_x_24) ;  /* 0xfffffffc00f08947 */ /* 0x008fea000383ffff */
[----:B------:R-:W-:Y:S05]  /*b770*/  BRA `(.L_x_174) ;  /* 0xffffff6000507947 */ /* 0x000fea000383ffff */
.L_x_27:
[----:B-1----:R-:W-:-:S07]  /*b780*/  MOV R0, UR33 ;  /* 0x0000002100007c02 */ /* 0x002fce0008000f00 */
.L_x_175:
[----:B-1----:R1:W3:Y:S02]  /*b790*/  SYNCS.PHASECHK.TRANS64.TRYWAIT P0, [R0+URZ+0x20], R3 ;  /* 0x00002003000075a7 */ /* 0x0022e400080011ff */
[----:B---3--:R-:W-:Y:S05]  /*b7a0*/  @!P0 NANOSLEEP.SYNCS 0x989680 ;  /* 0x009896800000895d */ /* 0x008fea0003900000 */
[----:B------:R-:W3:Y:S02]  /*b7b0*/  @!P0 SYNCS.PHASECHK.TRANS64 P0, [R0+URZ+0x20], R3 ;  /* 0x00002003000085a7 */ /* 0x000ee400080010ff */
[----:B---3--:R-:W-:Y:S05]  /*b7c0*/  @!P0 BRA `(.L_x_175) ;  /* 0xfffffffc00f08947 */ /* 0x008fea000383ffff */
[----:B------:R-:W-:Y:S05]  /*b7d0*/  BRA `(.L_x_26) ;  /* 0xffffff6000907947 */ /* 0x000fea000383ffff */
.L_x_34:
[----:B-1----:R-:W-:-:S07]  /*b7e0*/  MOV R0, UR9 ;  /* 0x0000000900007c02 */ /* 0x002fce0008000f00 */
.L_x_176:
[----:B-1----:R1:W3:Y:S02]  /*b7f0*/  SYNCS.PHASECHK.TRANS64.TRYWAIT P0, [R0+URZ+0x20], R3 ;  /* 0x00002003000075a7 */ /* 0x0022e400080011ff */
[----:B---3--:R-:W-:Y:S05]  /*b800*/  @!P0 NANOSLEEP.SYNCS 0x989680 ;  /* 0x009896800000895d */ /* 0x008fea0003900000 */
[----:B------:R-:W3:Y:S02]  /*b810*/  @!P0 SYNCS.PHASECHK.TRANS64 P0, [R0+URZ+0x20], R3 ;  /* 0x00002003000085a7 */ /* 0x000ee400080010ff */
[----:B---3--:R-:W-:Y:S05]  /*b820*/  @!P0 BRA `(.L_x_176) ;  /* 0xfffffffc00f08947 */ /* 0x008fea000383ffff */
[----:B------:R-:W-:Y:S05]  /*b830*/  BRA `(.L_x_33) ;  /* 0xffffff6400487947 */ /* 0x000fea000383ffff */
.L_x_39:
[----:B-1----:R1:W3:Y:S02]  /*b840*/  SYNCS.PHASECHK.TRANS64.TRYWAIT P0, [R3+URZ+0x90], R0 ;  /* 0x00009000030075a7 */ /* 0x0022e400080011ff */
[----:B---3--:R-:W-:Y:S05]  /*b850*/  @!P0 NANOSLEEP.SYNCS 0x989680 ;  /* 0x009896800000895d */ /* 0x008fea0003900000 */
[----:B------:R-:W3:Y:S02]  /*b860*/  @!P0 SYNCS.PHASECHK.TRANS64 P0, [R3+URZ+0x90], R0 ;  /* 0x00009000030085a7 */ /* 0x000ee400080010ff */
[----:B---3--:R-:W-:Y:S05]  /*b870*/  @!P0 BRA `(.L_x_39) ;  /* 0xfffffffc00f08947 */ /* 0x008fea000383ffff */
[----:B------:R-:W-:Y:S05]  /*b880*/  BRA `(.L_x_177) ;  /* 0xffffff6400e87947 */ /* 0x000fea000383ffff */
.L_x_43:
[----:B-1----:R-:W-:-:S07]  /*b890*/  MOV R0, UR4 ;  /* 0x0000000400007c02 */ /* 0x002fce0008000f00 */
.L_x_178:
[----:B-1----:R1:W3:Y:S02]  /*b8a0*/  SYNCS.PHASECHK.TRANS64.TRYWAIT P0, [R0+URZ], R3 ;  /* 0x00000003000075a7 */ /* 0x0022e400080011ff */
[----:B---3--:R-:W-:Y:S05]  /*b8b0*/  @!P0 NANOSLEEP.SYNCS 0x989680 ;  /* 0x009896800000895d */ /* 0x008fea0003900000 */
[----:B------:R-:W3:Y:S02]  /*b8c0*/  @!P0 SYNCS.PHASECHK.TRANS64 P0, [R0+URZ], R3 ;  /* 0x00000003000085a7 */ /* 0x000ee400080010ff */
[----:B---3--:R-:W-:Y:S05]  /*b8d0*/  @!P0 BRA `(.L_x_178) ;  /* 0xfffffffc00f08947 */ /* 0x008fea000383ffff */
[----:B------:R-:W-:Y:S05]  /*b8e0*/  BRA `(.L_x_179) ;  /* 0xffffff6c00947947 */ /* 0x000fea000383ffff */
.L_x_44:
[----:B------:R-:W-:-:S07]  /*b8f0*/  MOV R0, UR5 ;  /* 0x0000000500007c02 */ /* 0x000fce0008000f00 */
.L_x_180:
[----:B-1----:R1:W3:Y:S02]  /*b900*/  SYNCS.PHASECHK.TRANS64.TRYWAIT P0, [R0+URZ], R3 ;  /* 0x00000003000075a7 */ /* 0x0022e400080011ff */
[----:B---3--:R-:W-:Y:S05]  /*b910*/  @!P0 NANOSLEEP.SYNCS 0x989680 ;  /* 0x009896800000895d */ /* 0x008fea0003900000 */
[----:B------:R-:W3:Y:S02]  /*b920*/  @!P0 SYNCS.PHASECHK.TRANS64 P0, [R0+URZ], R3 ;  /* 0x00000003000085a7 */ /* 0x000ee400080010ff */
[----:B---3--:R-:W-:Y:S05]  /*b930*/  @!P0 BRA `(.L_x_180) ;  /* 0xfffffffc00f08947 */ /* 0x008fea000383ffff */
[----:B------:R-:W-:Y:S05]  /*b940*/  BRA `(.L_x_181) ;  /* 0xffffff6c00a07947 */ /* 0x000fea000383ffff */
.L_x_45:
[----:B------:R-:W-:-:S07]  /*b950*/  MOV R0, UR5 ;  /* 0x0000000500007c02 */ /* 0x000fce0008000f00 */
.L_x_182:
[----:B-1----:R1:W3:Y:S02]  /*b960*/  SYNCS.PHASECHK.TRANS64.TRYWAIT P0, [R0+URZ], R3 ;  /* 0x00000003000075a7 */ /* 0x0022e400080011ff */
[----:B---3--:R-:W-:Y:S05]  /*b970*/  @!P0 NANOSLEEP.SYNCS 0x989680 ;  /* 0x009896800000895d */ /* 0x008fea0003900000 */
[----:B------:R-:W3:Y:S02]  /*b980*/  @!P0 SYNCS.PHASECHK.TRANS64 P0, [R0+URZ], R3 ;  /* 0x00000003000085a7 */ /* 0x000ee400080010ff */
[----:B---3--:R-:W-:Y:S05]  /*b990*/  @!P0 BRA `(.L_x_182) ;  /* 0xfffffffc00f08947 */ /* 0x008fea000383ffff */
[----:B------:R-:W-:Y:S05]  /*b9a0*/  BRA `(.L_x_183) ;  /* 0xffffff6c00ac7947 */ /* 0x000fea000383ffff */
.L_x_48:
[----:B--2---:R2:W3:Y:S02]  /*b9b0*/  SYNCS.PHASECHK.TRANS64.TRYWAIT P0, [R2+URZ+0xf0], R5 ;  /* 0x0000f005020075a7 */ /* 0x0044e400080011ff */
[----:B---3--:R-:W-:Y:S05]  /*b9c0*/  @!P0 NANOSLEEP.SYNCS 0x989680 ;  /* 0x009896800000895d */ /* 0x008fea0003900000 */
[----:B------:R-:W3:Y:S02]  /*b9d0*/  @!P0 SYNCS.PHASECHK.TRANS64 P0, [R2+URZ+0xf0], R5 ;  /* 0x0000f005020085a7 */ /* 0x000ee400080010ff */
[----:B---3--:R-:W-:Y:S05]  /*b9e0*/  @!P0 BRA `(.L_x_48) ;  /* 0xfffffffc00f08947 */ /* 0x008fea000383ffff */
[----:B------:R-:W-:Y:S05]  /*b9f0*/  BRA `(.L_x_184) ;  /* 0xffffff7000107947 */ /* 0x000fea000383ffff */
.L_x_49:
[----:B------:R-:W-:-:S07]  /*ba00*/  MOV R2, UR4 ;  /* 0x0000000400027c02 */ /* 0x000fce0008000f00 */
.L_x_185:
[----:B--2---:R2:W3:Y:S02]  /*ba10*/  SYNCS.PHASECHK.TRANS64.TRYWAIT P0, [R2+URZ+0xa0], R5 ;  /* 0x0000a005020075a7 */ /* 0x0044e400080011ff */
[----:B---3--:R-:W-:Y:S05]  /*ba20*/  @!P0 NANOSLEEP.SYNCS 0x989680 ;  /* 0x009896800000895d */ /* 0x008fea0003900000 */
[----:B------:R-:W3:Y:S02]  /*ba30*/  @!P0 SYNCS.PHASECHK.TRANS64 P0, [R2+URZ+0xa0], R5 ;  /* 0x0000a005020085a7 */ /* 0x000ee400080010ff */
[----:B---3--:R-:W-:Y:S05]  /*ba40*/  @!P0 BRA `(.L_x_185) ;  /* 0xfffffffc00f08947 */ /* 0x008fea000383ffff */
[----:B------:R-:W-:Y:S05]  /*ba50*/  BRA `(.L_x_186) ;  /* 0xffffff7000207947 */ /* 0x000fea000383ffff */
.L_x_50:
[----:B--2---:R2:W3:Y:S02]  /*ba60*/  SYNCS.PHASECHK.TRANS64.TRYWAIT P1, [R2+URZ+0x90], R5 ;  /* 0x00009005020075a7 */ /* 0x0044e400080211ff */
[----:B---3--:R-:W-:Y:S05]  /*ba70*/  @!P1 NANOSLEEP.SYNCS 0x989680 ;  /* 0x009896800000995d */ /* 0x008fea0003900000 */
[----:B------:R-:W3:Y:S02]  /*ba80*/  @!P1 SYNCS.PHASECHK.TRANS64 P1, [R2+URZ+0x90], R5 ;  /* 0x00009005020095a7 */ /* 0x000ee400080210ff */
[----:B---3--:R-:W-:Y:S05]  /*ba90*/  @!P1 BRA `(.L_x_50) ;  /* 0xfffffffc00f09947 */ /* 0x008fea000383ffff */
[----:B------:R-:W-:Y:S05]  /*baa0*/  BRA `(.L_x_187) ;  /* 0xffffff7000507947 */ /* 0x000fea000383ffff */
.L_x_53:
[----:B------:R-:W-:-:S07]  /*bab0*/  MOV R0, UR4 ;  /* 0x0000000400007c02 */ /* 0x000fce0008000f00 */
.L_x_188:
[----:B--2---:R2:W3:Y:S02]  /*bac0*/  SYNCS.PHASECHK.TRANS64.TRYWAIT P0, [R0+URZ+0xa0], R3 ;  /* 0x0000a003000075a7 */ /* 0x0044e400080011ff */
[----:B---3--:R-:W-:Y:S05]  /*bad0*/  @!P0 NANOSLEEP.SYNCS 0x989680 ;  /* 0x009896800000895d */ /* 0x008fea0003900000 */
[----:B------:R-:W3:Y:S02]  /*bae0*/  @!P0 SYNCS.PHASECHK.TRANS64 P0, [R0+URZ+0xa0], R3 ;  /* 0x0000a003000085a7 */ /* 0x000ee400080010ff */
[----:B---3--:R-:W-:Y:S05]  /*baf0*/  @!P0 BRA `(.L_x_188) ;  /* 0xfffffffc00f08947 */ /* 0x008fea000383ffff */
[----:B------:R-:W-:Y:S05]  /*bb00*/  BRA `(.L_x_52) ;  /* 0xffffff7000a47947 */ /* 0x000fea000383ffff */
.L_x_60:
[----:B-1----:R1:W2:Y:S02]  /*bb10*/  SYNCS.PHASECHK.TRANS64.TRYWAIT P1, [R0+URZ+0x90], R5 ;  /* 0x00009005000075a7 */ /* 0x0022a400080211ff */
[----:B--2---:R-:W-:Y:S05]  /*bb20*/  @!P1 NANOSLEEP.SYNCS 0x989680 ;  /* 0x009896800000995d */ /* 0x004fea0003900000 */
[----:B------:R-:W2:Y:S02]  /*bb30*/  @!P1 SYNCS.PHASECHK.TRANS64 P1, [R0+URZ+0x90], R5 ;  /* 0x00009005000095a7 */ /* 0x000ea400080210ff */
[----:B--2---:R-:W-:Y:S05]  /*bb40*/  @!P1 BRA `(.L_x_60) ;  /* 0xfffffffc00f09947 */ /* 0x004fea000383ffff */
[----:B------:R-:W-:Y:S05]  /*bb50*/  BRA `(.L_x_189) ;  /* 0xffffff78001c7947 */ /* 0x000fea000383ffff */
.L_x_61:
[----:B------:R-:W-:-:S07]  /*bb60*/  MOV R3, UR31 ;  /* 0x0000001f00037c02 */ /* 0x000fce0008000f00 */
.L_x_190:
[----:B-1----:R1:W2:Y:S02]  /*bb70*/  SYNCS.PHASECHK.TRANS64.TRYWAIT P0, [R3+URZ+0xd0], R0 ;  /* 0x0000d000030075a7 */ /* 0x0022a400080011ff */
[----:B--2---:R-:W-:Y:S05]  /*bb80*/  @!P0 NANOSLEEP.SYNCS 0x989680 ;  /* 0x009896800000895d */ /* 0x004fea0003900000 */
[----:B------:R-:W2:Y:S02]  /*bb90*/  @!P0 SYNCS.PHASECHK.TRANS64 P0, [R3+URZ+0xd0], R0 ;  /* 0x0000d000030085a7 */ /* 0x000ea400080010ff */
[----:B--2---:R-:W-:Y:S05]  /*bba0*/  @!P0 BRA `(.L_x_190) ;  /* 0xfffffffc00f08947 */ /* 0x004fea000383ffff */
[----:B------:R-:W-:Y:S05]  /*bbb0*/  BRA `(.L_x_191) ;  /* 0xffffff78006c7947 */ /* 0x000fea000383ffff */
.L_x_64:
[----:B------:R-:W-:Y:S07]  /*bbc0*/  MOV R0, UR5 ;  /* 0x0000000500007c02 */ /* 0x000fee0008000f00 */
.L_x_192:
[----:B-1----:R1:W2:Y:S02]  /*bbd0*/  SYNCS.PHASECHK.TRANS64.TRYWAIT P0, [R0+URZ], R3 ;  /* 0x00000003000075a7 */ /* 0x0022a400080011ff */
[----:B--2---:R-:W-:Y:S05]  /*bbe0*/  @!P0 NANOSLEEP.SYNCS 0x989680 ;  /* 0x009896800000895d */ /* 0x004fea0003900000 */
[----:B------:R-:W2:Y:S02]  /*bbf0*/  @!P0 SYNCS.PHASECHK.TRANS64 P0, [R0+URZ], R3 ;  /* 0x00000003000085a7 */ /* 0x000ea400080010ff */
[----:B--2---:R-:W-:Y:S05]  /*bc00*/  @!P0 BRA `(.L_x_192) ;  /* 0xfffffffc00f08947 */ /* 0x004fea000383ffff */
[----:B------:R-:W-:Y:S05]  /*bc10*/  BRA `(.L_x_63) ;  /* 0xffffff7800887947 */ /* 0x000fea000383ffff */
.L_x_67:
[----:B------:R-:W-:-:S07]  /*bc20*/  MOV R0, UR4 ;  /* 0x0000000400007c02 */ /* 0x000fce0008000f00 */
.L_x_193:
[----:B--2---:R2:W4:Y:S02]  /*bc30*/  SYNCS.PHASECHK.TRANS64.TRYWAIT P0, [R0+URZ], R3 ;  /* 0x00000003000075a7 */ /* 0x00452400080011ff */
[----:B----4-:R-:W-:Y:S05]  /*bc40*/  @!P0 NANOSLEEP.SYNCS 0x989680 ;  /* 0x009896800000895d */ /* 0x010fea0003900000 */
[----:B------:R-:W4:Y:S02]  /*bc50*/  @!P0 SYNCS.PHASECHK.TRANS64 P0, [R0+URZ], R3 ;  /* 0x00000003000085a7 */ /* 0x000f2400080010ff */
[----:B----4-:R-:W-:Y:S05]  /*bc60*/  @!P0 BRA `(.L_x_193) ;  /* 0xfffffffc00f08947 */ /* 0x010fea000383ffff */
[----:B------:R-:W-:Y:S05]  /*bc70*/  BRA `(.L_x_194) ;  /* 0xffffff7c00647947 */ /* 0x000fea000383ffff */
.L_x_68:
[----:B------:R-:W-:-:S07]  /*bc80*/  MOV R0, UR5 ;  /* 0x0000000500007c02 */ /* 0x000fce0008000f00 */
.L_x_195:
[----:B-1----:R1:W2:Y:S02]  /*bc90*/  SYNCS.PHASECHK.TRANS64.TRYWAIT P0, [R0+URZ], R3 ;  /* 0x00000003000075a7 */ /* 0x0022a400080011ff */
[----:B--2---:R-:W-:Y:S05]  /*bca0*/  @!P0 NANOSLEEP.SYNCS 0x989680 ;  /* 0x009896800000895d */ /* 0x004fea0003900000 */
[----:B------:R-:W2:Y:S02]  /*bcb0*/  @!P0 SYNCS.PHASECHK.TRANS64 P0, [R0+URZ], R3 ;  /* 0x00000003000085a7 */ /* 0x000ea400080010ff */
[----:B--2---:R-:W-:Y:S05]  /*bcc0*/  @!P0 BRA `(.L_x_195) ;  /* 0xfffffffc00f08947 */ /* 0x004fea000383ffff */
[----:B------:R-:W-:Y:S05]  /*bcd0*/  BRA `(.L_x_196) ;  /* 0xffffff7c00707947 */ /* 0x000fea000383ffff */
.L_x_69:
[----:B------:R-:W-:-:S07]  /*bce0*/  MOV R0, UR5 ;  /* 0x0000000500007c02 */ /* 0x000fce0008000f00 */
.L_x_197:
[----:B-1----:R1:W2:Y:S02]  /*bcf0*/  SYNCS.PHASECHK.TRANS64.TRYWAIT P0, [R0+URZ], R3 ;  /* 0x00000003000075a7 */ /* 0x0022a400080011ff */
[----:B--2---:R-:W-:Y:S05]  /*bd00*/  @!P0 NANOSLEEP.SYNCS 0x989680 ;  /* 0x009896800000895d */ /* 0x004fea0003900000 */
[----:B------:R-:W2:Y:S02]  /*bd10*/  @!P0 SYNCS.PHASECHK.TRANS64 P0, [R0+URZ], R3 ;  /* 0x00000003000085a7 */ /* 0x000ea400080010ff */
[----:B--2---:R-:W-:Y:S05]  /*bd20*/  @!P0 BRA `(.L_x_197) ;  /* 0xfffffffc00f08947 */ /* 0x004fea000383ffff */
[----:B------:R-:W-:Y:S05]  /*bd30*/  BRA `(.L_x_198) ;  /* 0xffffff7c007c7947 */ /* 0x000fea000383ffff */
.L_x_70:
[----:B------:R-:W-:-:S07]  /*bd40*/  MOV R0, UR4 ;  /* 0x0000000400007c02 */ /* 0x000fce0008000f00 */
.L_x_199:
[----:B-1----:R1:W2:Y:S02]  /*bd50*/  SYNCS.PHASECHK.TRANS64.TRYWAIT P0, [R0+URZ], R3 ;  /* 0x00000003000075a7 */ /* 0x0022a400080011ff */
[----:B--2---:R-:W-:Y:S05]  /*bd60*/  @!P0 NANOSLEEP.SYNCS 0x989680 ;  /* 0x009896800000895d */ /* 0x004fea0003900000 */
[----:B------:R-:W2:Y:S02]  /*bd70*/  @!P0 SYNCS.PHASECHK.TRANS64 P0, [R0+URZ], R3 ;  /* 0x00000003000085a7 */ /* 0x000ea400080010ff */
[----:B--2---:R-:W-:Y:S05]  /*bd80*/  @!P0 BRA `(.L_x_199) ;  /* 0xfffffffc00f08947 */ /* 0x004fea000383ffff */
[----:B------:R-:W-:Y:S05]  /*bd90*/  BRA `(.L_x_200) ;  /* 0xffffff7c00887947 */ /* 0x000fea000383ffff */
.L_x_75:
[----:B-1----:R1:W2:Y:S02]  /*bda0*/  SYNCS.PHASECHK.TRANS64.TRYWAIT P0, [R8+URZ+0x90], R5 ;  /* 0x00009005080075a7 */ /* 0x0022a400080011ff */
[----:B--2---:R-:W-:Y:S05]  /*bdb0*/  @!P0 NANOSLEEP.SYNCS 0x989680 ;  /* 0x009896800000895d */ /* 0x004fea0003900000 */
[----:B------:R-:W2:Y:S02]  /*bdc0*/  @!P0 SYNCS.PHASECHK.TRANS64 P0, [R8+URZ+0x90], R5 ;  /* 0x00009005080085a7 */ /* 0x000ea400080010ff */
[----:B--2---:R-:W-:Y:S05]  /*bdd0*/  @!P0 BRA `(.L_x_75) ;  /* 0xfffffffc00f08947 */ /* 0x004fea000383ffff */
[----:B------:R-:W-:Y:S05]  /*bde0*/  BRA `(.L_x_201) ;  /* 0xffffff8000c87947 */ /* 0x000fea000383ffff */
.L_x_78:
[----:B------:R-:W-:Y:S07]  /*bdf0*/  MOV R0, UR21 ;  /* 0x0000001500007c02 */ /* 0x000fee0008000f00 */
.L_x_202:
[----:B-1----:R1:W2:Y:S02]  /*be00*/  SYNCS.PHASECHK.TRANS64.TRYWAIT P1, [R0+URZ+0x88], R7 ;  /* 0x00008807000075a7 */ /* 0x0022a400080211ff */
[----:B--2---:R-:W-:Y:S05]  /*be10*/  @!P1 NANOSLEEP.SYNCS 0x989680 ;  /* 0x009896800000995d */ /* 0x004fea0003900000 */
[----:B------:R-:W2:Y:S02]  /*be20*/  @!P1 SYNCS.PHASECHK.TRANS64 P1, [R0+URZ+0x88], R7 ;  /* 0x00008807000095a7 */ /* 0x000ea400080210ff */
[----:B--2---:R-:W-:Y:S05]  /*be30*/  @!P1 BRA `(.L_x_202) ;  /* 0xfffffffc00f09947 */ /* 0x004fea000383ffff */
[----:B------:R-:W-:Y:S05]  /*be40*/  BRA `(.L_x_77) ;  /* 0xffffff8800487947 */ /* 0x000fea000383ffff */
.L_x_81:
[----:B-1----:R-:W-:Y:S07]  /*be50*/  MOV R0, UR21 ;  /* 0x0000001500007c02 */ /* 0x002fee0008000f00 */
.L_x_203:
[----:B-1----:R1:W2:Y:S02]  /*be60*/  SYNCS.PHASECHK.TRANS64.TRYWAIT P0, [R0+URZ+0x60], R5 ;  /* 0x00006005000075a7 */ /* 0x0022a400080011ff */
[----:B--2---:R-:W-:Y:S05]  /*be70*/  @!P0 NANOSLEEP.SYNCS 0x989680 ;  /* 0x009896800000895d */ /* 0x004fea0003900000 */
[----:B------:R-:W2:Y:S02]  /*be80*/  @!P0 SYNCS.PHASECHK.TRANS64 P0, [R0+URZ+0x60], R5 ;  /* 0x00006005000085a7 */ /* 0x000ea400080010ff */
[----:B--2---:R-:W-:Y:S05]  /*be90*/  @!P0 BRA `(.L_x_203) ;  /* 0xfffffffc00f08947 */ /* 0x004fea000383ffff */
[----:B------:R-:W-:Y:S05]  /*bea0*/  BRA `(.L_x_204) ;  /* 0xffffff8800a07947 */ /* 0x000fea000383ffff */
.L_x_82:
[----:B------:R-:W-:Y:S07]  /*beb0*/  MOV R0, UR21 ;  /* 0x0000001500007c02 */ /* 0x000fee0008000f00 */
.L_x_205:
[----:B-1----:R1:W2:Y:S02]  /*bec0*/  SYNCS.PHASECHK.TRANS64.TRYWAIT P0, [R0+URZ+0x68], R5 ;  /* 0x00006805000075a7 */ /* 0x0022a400080011ff */
[----:B--2---:R-:W-:Y:S05]  /*bed0*/  @!P0 NANOSLEEP.SYNCS 0x989680 ;  /* 0x009896800000895d */ /* 0x004fea0003900000 */
[----:B------:R-:W2:Y:S02]  /*bee0*/  @!P0 SYNCS.PHASECHK.TRANS64 P0, [R0+URZ+0x68], R5 ;  /* 0x00006805000085a7 */ /* 0x000ea400080010ff */
[----:B--2---:R-:W-:Y:S05]  /*bef0*/  @!P0 BRA `(.L_x_205) ;  /* 0xfffffffc00f08947 */ /* 0x004fea000383ffff */
[----:B------:R-:W-:Y:S05]  /*bf00*/  BRA `(.L_x_206) ;  /* 0xffffff8800dc7947 */ /* 0x000fea000383ffff */
.L_x_83:
[----:B------:R-:W-:Y:S07]  /*bf10*/  MOV R0, UR21 ;  /* 0x0000001500007c02 */ /* 0x000fee0008000f00 */
.L_x_207:
[----:B-1----:R1:W2:Y:S02]  /*bf20*/  SYNCS.PHASECHK.TRANS64.TRYWAIT P0, [R0+URZ+0x70], R5 ;  /* 0x00007005000075a7 */ /* 0x0022a400080011ff */
[----:B--2---:R-:W-:Y:S05]  /*bf30*/  @!P0 NANOSLEEP.SYNCS 0x989680 ;  /* 0x009896800000895d */ /* 0x004fea0003900000 */
[----:B------:R-:W2:Y:S02]  /*bf40*/  @!P0 SYNCS.PHASECHK.TRANS64 P0, [R0+URZ+0x70], R5 ;  /* 0x00007005000085a7 */ /* 0x000ea400080010ff */
[----:B--2---:R-:W-:Y:S05]  /*bf50*/  @!P0 BRA `(.L_x_207) ;  /* 0xfffffffc00f08947 */ /* 0x004fea000383ffff */
[----:B------:R-:W-:Y:S05]  /*bf60*/  BRA `(.L_x_208) ;  /* 0xffffff8c001c7947 */ /* 0x000fea000383ffff */
.L_x_84:
[----:B------:R-:W-:Y:S07]  /*bf70*/  MOV R0, UR21 ;  /* 0x0000001500007c02 */ /* 0x000fee0008000f00 */
.L_x_209:
[----:B-1----:R1:W2:Y:S02]  /*bf80*/  SYNCS.PHASECHK.TRANS64.TRYWAIT P0, [R0+URZ+0x78], R5 ;  /* 0x00007805000075a7 */ /* 0x0022a400080011ff */
[----:B--2---:R-:W-:Y:S05]  /*bf90*/  @!P0 NANOSLEEP.SYNCS 0x989680 ;  /* 0x009896800000895d */ /* 0x004fea0003900000 */
[----:B------:R-:W2:Y:S02]  /*bfa0*/  @!P0 SYNCS.PHASECHK.TRANS64 P0, [R0+URZ+0x78], R5 ;  /* 0x00007805000085a7 */ /* 0x000ea400080010ff */
[----:B--2---:R-:W-:Y:S05]  /*bfb0*/  @!P0 BRA `(.L_x_209) ;  /* 0xfffffffc00f08947 */ /* 0x004fea000383ffff */
[----:B------:R-:W-:Y:S05]  /*bfc0*/  BRA `(.L_x_210) ;  /* 0xffffff8c00607947 */ /* 0x000fea000383ffff */
.L_x_85:
[----:B------:R-:W-:Y:S07]  /*bfd0*/  MOV R7, UR21 ;  /* 0x0000001500077c02 */ /* 0x000fee0008000f00 */
.L_x_211:
[----:B-1----:R1:W2:Y:S02]  /*bfe0*/  SYNCS.PHASECHK.TRANS64.TRYWAIT P0, [R7+URZ+0x60], R4 ;  /* 0x00006004070075a7 */ /* 0x0022a400080011ff */
[----:B--2---:R-:W-:Y:S05]  /*bff0*/  @!P0 NANOSLEEP.SYNCS 0x989680 ;  /* 0x009896800000895d */ /* 0x004fea0003900000 */
[----:B------:R-:W2:Y:S02]  /*c000*/  @!P0 SYNCS.PHASECHK.TRANS64 P0, [R7+URZ+0x60], R4 ;  /* 0x00006004070085a7 */ /* 0x000ea400080010ff */
[----:B--2---:R-:W-:Y:S05]  /*c010*/  @!P0 BRA `(.L_x_211) ;  /* 0xfffffffc00f08947 */ /* 0x004fea000383ffff */
[----:B------:R-:W-:Y:S05]  /*c020*/  BRA `(.L_x_212) ;  /* 0xffffff8c00a87947 */ /* 0x000fea000383ffff */
.L_x_86:
[----:B------:R-:W-:Y:S07]  /*c030*/  MOV R7, UR21 ;  /* 0x0000001500077c02 */ /* 0x000fee0008000f00 */
.L_x_213:
[----:B-1----:R1:W2:Y:S02]  /*c040*/  SYNCS.PHASECHK.TRANS64.TRYWAIT P0, [R7+URZ+0x68], R4 ;  /* 0x00006804070075a7 */ /* 0x0022a400080011ff */
[----:B--2---:R-:W-:Y:S05]  /*c050*/  @!P0 NANOSLEEP.SYNCS 0x989680 ;  /* 0x009896800000895d */ /* 0x004fea0003900000 */
[----:B------:R-:W2:Y:S02]  /*c060*/  @!P0 SYNCS.PHASECHK.TRANS64 P0, [R7+URZ+0x68], R4 ;  /* 0x00006804070085a7 */ /* 0x000ea400080010ff */
[----:B--2---:R-:W-:Y:S05]  /*c070*/  @!P0 BRA `(.L_x_213) ;  /* 0xfffffffc00f08947 */ /* 0x004fea000383ffff */
[----:B------:R-:W-:Y:S05]  /*c080*/  BRA `(.L_x_214) ;  /* 0xffffff8c00f07947 */ /* 0x000fea000383ffff */
.L_x_87:
[----:B------:R-:W-:Y:S07]  /*c090*/  MOV R7, UR21 ;  /* 0x0000001500077c02 */ /* 0x000fee0008000f00 */
.L_x_215:
[----:B-1----:R1:W2:Y:S02]  /*c0a0*/  SYNCS.PHASECHK.TRANS64.TRYWAIT P0, [R7+URZ+0x70], R4 ;  /* 0x00007004070075a7 */ /* 0x0022a400080011ff */
[----:B--2---:R-:W-:Y:S05]  /*c0b0*/  @!P0 NANOSLEEP.SYNCS 0x989680 ;  /* 0x009896800000895d */ /* 0x004fea0003900000 */
[----:B------:R-:W2:Y:S02]  /*c0c0*/  @!P0 SYNCS.PHASECHK.TRANS64 P0, [R7+URZ+0x70], R4 ;  /* 0x00007004070085a7 */ /* 0x000ea400080010ff */
[----:B--2---:R-:W-:Y:S05]  /*c0d0*/  @!P0 BRA `(.L_x_215) ;  /* 0xfffffffc00f08947 */ /* 0x004fea000383ffff */
[----:B------:R-:W-:Y:S05]  /*c0e0*/  BRA `(.L_x_216) ;  /* 0xffffff9000387947 */ /* 0x000fea000383ffff */
.L_x_88:
[----:B------:R-:W-:Y:S07]  /*c0f0*/  MOV R7, UR21 ;  /* 0x0000001500077c02 */ /* 0x000fee0008000f00 */
.L_x_217:
[----:B-1----:R1:W2:Y:S02]  /*c100*/  SYNCS.PHASECHK.TRANS64.TRYWAIT P0, [R7+URZ+0x78], R4 ;  /* 0x00007804070075a7 */ /* 0x0022a400080011ff */
[----:B--2---:R-:W-:Y:S05]  /*c110*/  @!P0 NANOSLEEP.SYNCS 0x989680 ;  /* 0x009896800000895d */ /* 0x004fea0003900000 */
[----:B------:R-:W2:Y:S02]  /*c120*/  @!P0 SYNCS.PHASECHK.TRANS64 P0, [R7+URZ+0x78], R4 ;  /* 0x00007804070085a7 */ /* 0x000ea400080010ff */
[----:B--2---:R-:W-:Y:S05]  /*c130*/  @!P0 BRA `(.L_x_217) ;  /* 0xfffffffc00f08947 */ /* 0x004fea000383ffff */
[----:B------:R-:W-:Y:S05]  /*c140*/  BRA `(.L_x_218) ;  /* 0xffffff9000847947 */ /* 0x000fea000383ffff */
.L_x_90:
[----:B------:R-:W-:-:S07]  /*c150*/  MOV R0, UR21 ;  /* 0x0000001500007c02 */ /* 0x000fce0008000f00 */
.L_x_219:
[----:B--2---:R2:W4:Y:S02]  /*c160*/  SYNCS.PHASECHK.TRANS64.TRYWAIT P0, [R0+URZ+0x60], R5 ;  /* 0x00006005000075a7 */ /* 0x00452400080011ff */
[----:B----4-:R-:W-:Y:S05]  /*c170*/  @!P0 NANOSLEEP.SYNCS 0x989680 ;  /* 0x009896800000895d */ /* 0x010fea0003900000 */
[----:B------:R-:W4:Y:S02]  /*c180*/  @!P0 SYNCS.PHASECHK.TRANS64 P0, [R0+URZ+0x60], R5 ;  /* 0x00006005000085a7 */ /* 0x000f2400080010ff */
[----:B----4-:R-:W-:Y:S05]  /*c190*/  @!P0 BRA `(.L_x_219) ;  /* 0xfffffffc00f08947 */ /* 0x010fea000383ffff */
[----:B------:R-:W-:Y:S05]  /*c1a0*/  BRA `(.L_x_220) ;  /* 0xffffff9000f47947 */ /* 0x000fea000383ffff */
.L_x_91:
[----:B--2---:R-:W-:-:S07]  /*c1b0*/  MOV R0, UR21 ;  /* 0x0000001500007c02 */ /* 0x004fce0008000f00 */
.L_x_221:
[----:B--2---:R2:W4:Y:S02]  /*c1c0*/  SYNCS.PHASECHK.TRANS64.TRYWAIT P0, [R0+URZ+0x68], R5 ;  /* 0x00006805000075a7 */ /* 0x00452400080011ff */
[----:B----4-:R-:W-:Y:S05]  /*c1d0*/  @!P0 NANOSLEEP.SYNCS 0x989680 ;  /* 0x009896800000895d */ /* 0x010fea0003900000 */
[----:B------:R-:W4:Y:S02]  /*c1e0*/  @!P0 SYNCS.PHASECHK.TRANS64 P0, [R0+URZ+0x68], R5 ;  /* 0x00006805000085a7 */ /* 0x000f2400080010ff */
[----:B----4-:R-:W-:Y:S05]  /*c1f0*/  @!P0 BRA `(.L_x_221) ;  /* 0xfffffffc00f08947 */ /* 0x010fea000383ffff */
[----:B------:R-:W-:Y:S05]  /*c200*/  BRA `(.L_x_222) ;  /* 0xffffff9000e47947 */ /* 0x000fea000383ffff */
.L_x_92:
[----:B------:R-:W-:-:S07]  /*c210*/  MOV R2, UR21 ;  /* 0x0000001500027c02 */ /* 0x000fce0008000f00 */
.L_x_223:
[----:B--2---:R2:W4:Y:S02]  /*c220*/  SYNCS.PHASECHK.TRANS64.TRYWAIT P0, [R2+URZ+0x70], R5 ;  /* 0x00007005020075a7 */ /* 0x00452400080011ff */
[----:B----4-:R-:W-:Y:S05]  /*c230*/  @!P0 NANOSLEEP.SYNCS 0x989680 ;  /* 0x009896800000895d */ /* 0x010fea0003900000 */
[----:B------:R-:W4:Y:S02]  /*c240*/  @!P0 SYNCS.PHASECHK.TRANS64 P0, [R2+URZ+0x70], R5 ;  /* 0x00007005020085a7 */ /* 0x000f2400080010ff */
[----:B----4-:R-:W-:Y:S05]  /*c250*/  @!P0 BRA `(.L_x_223) ;  /* 0xfffffffc00f08947 */ /* 0x010fea000383ffff */
[----:B------:R-:W-:Y:S05]  /*c260*/  BRA `(.L_x_224) ;  /* 0xffffff9000d87947 */ /* 0x000fea000383ffff */
.L_x_94:
[----:B-1----:R1:W2:Y:S02]  /*c270*/  SYNCS.PHASECHK.TRANS64.TRYWAIT P0, [R3+URZ+0x90], R0 ;  /* 0x00009000030075a7 */ /* 0x0022a400080011ff */
[----:B--2---:R-:W-:Y:S05]  /*c280*/  @!P0 NANOSLEEP.SYNCS 0x989680 ;  /* 0x009896800000895d */ /* 0x004fea0003900000 */
[----:B------:R-:W2:Y:S02]  /*c290*/  @!P0 SYNCS.PHASECHK.TRANS64 P0, [R3+URZ+0x90], R0 ;  /* 0x00009000030085a7 */ /* 0x000ea400080010ff */
[----:B--2---:R-:W-:Y:S05]  /*c2a0*/  @!P0 BRA `(.L_x_94) ;  /* 0xfffffffc00f08947 */ /* 0x004fea000383ffff */
[----:B------:R-:W-:Y:S05]  /*c2b0*/  BRA `(.L_x_225) ;  /* 0xffffff9400b07947 */ /* 0x000fea000383ffff */
.L_x_105:
[----:B-1----:R-:W-:Y:S04]  /*c2c0*/  MOV R0, UR43 ;  /* 0x0000002b00007c02 */ /* 0x002fe80008000f00 */
[----:B------:R1:W2:Y:S03]  /*c2d0*/  SYNCS.PHASECHK.TRANS64.TRYWAIT P1, [R0+URZ+0x40], R5 ;  /* 0x00004005000075a7 */ /* 0x0002a600080211ff */
[----:B--2---:R-:W-:Y:S05]  /*c2e0*/  @!P1 NANOSLEEP.SYNCS 0x989680 ;  /* 0x009896800000995d */ /* 0x004fea0003900000 */
[----:B------:R-:W2:Y:S02]  /*c2f0*/  @!P1 SYNCS.PHASECHK.TRANS64 P1, [R0+URZ+0x40], R5 ;  /* 0x00004005000095a7 */ /* 0x000ea400080210ff */
[----:B--2---:R-:W-:Y:S05]  /*c300*/  @!P1 BRA `(.L_x_105) ;  /* 0xfffffffc00ec9947 */ /* 0x004fea000383ffff */
[----:B------:R-:W-:Y:S05]  /*c310*/  BRA `(.L_x_104) ;  /* 0xffffffa4004c7947 */ /* 0x000fea000383ffff */
.L_x_107:
[----:B-1----:R1:W4:Y:S02]  /*c320*/  SYNCS.PHASECHK.TRANS64.TRYWAIT P0, [R82+URZ+0xb0], R3 ;  /* 0x0000b003520075a7 */ /* 0x00232400080011ff */
[----:B----4-:R-:W-:Y:S05]  /*c330*/  @!P0 NANOSLEEP.SYNCS 0x989680 ;  /* 0x009896800000895d */ /* 0x010fea0003900000 */
[----:B------:R-:W4:Y:S02]  /*c340*/  @!P0 SYNCS.PHASECHK.TRANS64 P0, [R82+URZ+0xb0], R3 ;  /* 0x0000b003520085a7 */ /* 0x000f2400080010ff */
[----:B----4-:R-:W-:Y:S05]  /*c350*/  @!P0 BRA `(.L_x_107) ;  /* 0xfffffffc00f08947 */ /* 0x010fea000383ffff */
[----:B------:R-:W-:Y:S05]  /*c360*/  BRA `(.L_x_106) ;  /* 0xffffffa400787947 */ /* 0x000fea000383ffff */
.L_x_116:
[----:B-1----:R1:W2:Y:S02]  /*c370*/  SYNCS.PHASECHK.TRANS64.TRYWAIT P0, [R3+URZ+0x40], R0 ;  /* 0x00004000030075a7 */ /* 0x0022a400080011ff */
[----:B--2---:R-:W-:Y:S05]  /*c380*/  @!P0 NANOSLEEP.SYNCS 0x989680 ;  /* 0x009896800000895d */ /* 0x004fea0003900000 */
[----:B------:R-:W2:Y:S02]  /*c390*/  @!P0 SYNCS.PHASECHK.TRANS64 P0, [R3+URZ+0x40], R0 ;  /* 0x00004000030085a7 */ /* 0x000ea400080010ff */
[----:B--2---:R-:W-:Y:S05]  /*c3a0*/  @!P0 BRA `(.L_x_116) ;  /* 0xfffffffc00f08947 */ /* 0x004fea000383ffff */
[----:B------:R-:W-:Y:S05]  /*c3b0*/  BRA `(.L_x_115) ;  /* 0xffffffac009c7947 */ /* 0x000fea000383ffff */
.L_x_124:
[----:B-1----:R1:W3:Y:S02]  /*c3c0*/  SYNCS.PHASECHK.TRANS64.TRYWAIT P0, [R91+URZ+0x40], R4 ;  /* 0x000040045b0075a7 */ /* 0x0022e400080011ff */
[----:B---3--:R-:W-:Y:S05]  /*c3d0*/  @!P0 NANOSLEEP.SYNCS 0x989680 ;  /* 0x009896800000895d */ /* 0x008fea0003900000 */
[----:B------:R-:W3:Y:S02]  /*c3e0*/  @!P0 SYNCS.PHASECHK.TRANS64 P0, [R91+URZ+0x40], R4 ;  /* 0x000040045b0085a7 */ /* 0x000ee400080010ff */
[----:B---3--:R-:W-:Y:S05]  /*c3f0*/  @!P0 BRA `(.L_x_124) ;  /* 0xfffffffc00f08947 */ /* 0x008fea000383ffff */
[----:B------:R-:W-:Y:S05]  /*c400*/  BRA `(.L_x_123) ;  /* 0xffffffb400e07947 */ /* 0x000fea000383ffff */
.L_x_132:
[----:B-1----:R1:W3:Y:S02]  /*c410*/  SYNCS.PHASECHK.TRANS64.TRYWAIT P0, [R93+URZ+0x40], R4 ;  /* 0x000040045d0075a7 */ /* 0x0022e400080011ff */
[----:B---3--:R-:W-:Y:S05]  /*c420*/  @!P0 NANOSLEEP.SYNCS 0x989680 ;  /* 0x009896800000895d */ /* 0x008fea0003900000 */
[----:B------:R-:W3:Y:S02]  /*c430*/  @!P0 SYNCS.PHASECHK.TRANS64 P0, [R93+URZ+0x40], R4 ;  /* 0x000040045d0085a7 */ /* 0x000ee400080010ff */
[----:B---3--:R-:W-:Y:S05]  /*c440*/  @!P0 BRA `(.L_x_132) ;  /* 0xfffffffc00f08947 */ /* 0x008fea000383ffff */
[----:B------:R-:W-:Y:S05]  /*c450*/  BRA `(.L_x_131) ;  /* 0xffffffc000247947 */ /* 0x000fea000383ffff */
.L_x_140:
[----:B-1----:R1:W3:Y:S02]  /*c460*/  SYNCS.PHASECHK.TRANS64.TRYWAIT P0, [R93+URZ+0x40], R4 ;  /* 0x000040045d0075a7 */ /* 0x0022e400080011ff */
[----:B---3--:R-:W-:Y:S05]  /*c470*/  @!P0 NANOSLEEP.SYNCS 0x989680 ;  /* 0x009896800000895d */ /* 0x008fea0003900000 */
[----:B------:R-:W3:Y:S02]  /*c480*/  @!P0 SYNCS.PHASECHK.TRANS64 P0, [R93+URZ+0x40], R4 ;  /* 0x000040045d0085a7 */ /* 0x000ee400080010ff */
[----:B---3--:R-:W-:Y:S05]  /*c490*/  @!P0 BRA `(.L_x_140) ;  /* 0xfffffffc00f08947 */ /* 0x008fea000383ffff */
[----:B------:R-:W-:Y:S05]  /*c4a0*/  BRA `(.L_x_139) ;  /* 0xffffffc800747947 */ /* 0x000fea000383ffff */
.L_x_148:
[----:B-1----:R1:W3:Y:S02]  /*c4b0*/  SYNCS.PHASECHK.TRANS64.TRYWAIT P0, [R93+URZ+0x40], R4 ;  /* 0x000040045d0075a7 */ /* 0x0022e400080011ff */
[----:B---3--:R-:W-:Y:S05]  /*c4c0*/  @!P0 NANOSLEEP.SYNCS 0x989680 ;  /* 0x009896800000895d */ /* 0x008fea0003900000 */
[----:B------:R-:W3:Y:S02]  /*c4d0*/  @!P0 SYNCS.PHASECHK.TRANS64 P0, [R93+URZ+0x40], R4 ;  /* 0x000040045d0085a7 */ /* 0x000ee400080010ff */
[----:B---3--:R-:W-:Y:S05]  /*c4e0*/  @!P0 BRA `(.L_x_148) ;  /* 0xfffffffc00f08947 */ /* 0x008fea000383ffff */
[----:B------:R-:W-:Y:S05]  /*c4f0*/  BRA `(.L_x_147) ;  /* 0xffffffd000d47947 */ /* 0x000fea000383ffff */
.L_x_156:
[----:B-1----:R1:W3:Y:S02]  /*c500*/  SYNCS.PHASECHK.TRANS64.TRYWAIT P0, [R93+URZ+0x40], R4 ;  /* 0x000040045d0075a7 */ /* 0x0022e400080011ff */
[----:B---3--:R-:W-:Y:S05]  /*c510*/  @!P0 NANOSLEEP.SYNCS 0x989680 ;  /* 0x009896800000895d */ /* 0x008fea0003900000 */
[----:B------:R-:W3:Y:S02]  /*c520*/  @!P0 SYNCS.PHASECHK.TRANS64 P0, [R93+URZ+0x40], R4 ;  /* 0x000040045d0085a7 */ /* 0x000ee400080010ff */
[----:B---3--:R-:W-:Y:S05]  /*c530*/  @!P0 BRA `(.L_x_156) ;  /* 0xfffffffc00f08947 */ /* 0x008fea000383ffff */
[----:B------:R-:W-:Y:S05]  /*c540*/  BRA `(.L_x_155) ;  /* 0xffffffdc00287947 */ /* 0x000fea000383ffff */
.L_x_164:
[----:B-1----:R1:W3:Y:S02]  /*c550*/  SYNCS.PHASECHK.TRANS64.TRYWAIT P0, [R93+URZ+0x40], R2 ;  /* 0x000040025d0075a7 */ /* 0x0022e400080011ff */
[----:B---3--:R-:W-:Y:S05]  /*c560*/  @!P0 NANOSLEEP.SYNCS 0x989680 ;  /* 0x009896800000895d */ /* 0x008fea0003900000 */
[----:B------:R-:W3:Y:S02]  /*c570*/  @!P0 SYNCS.PHASECHK.TRANS64 P0, [R93+URZ+0x40], R2 ;  /* 0x000040025d0085a7 */ /* 0x000ee400080010ff */
[----:B---3--:R-:W-:Y:S05]  /*c580*/  @!P0 BRA `(.L_x_164) ;  /* 0xfffffffc00f08947 */ /* 0x008fea000383ffff */
[----:B------:R-:W-:Y:S05]  /*c590*/  BRA `(.L_x_163) ;  /* 0xffffffe4007c7947 */ /* 0x000fea000383ffff */
        .weak           $__internal_0_$__cuda_sm10x_tcgen05_guardrail_trap_col_being_dealloced_not_returned_by_alloc
        .type           $__internal_0_$__cuda_sm10x_tcgen05_guardrail_trap_col_being_dealloced_not_returned_by_alloc,@function
        .size           $__internal_0_$__cuda_sm10x_tcgen05_guardrail_trap_col_being_dealloced_not_returned_by_alloc,($__internal_1_$__cuda_sm10x_tcgen05_guardrail_trap_phase_invalid_during_alloc - $__internal_0_$__cuda_sm10x_tcgen05_guardrail_trap_col_being_dealloced_not_returned_by_alloc)
$__internal_0_$__cuda_sm10x_tcgen05_guardrail_trap_col_being_dealloced_not_returned_by_alloc:
[----:B------:R-:W-:Y:S05]  /*c5a0*/  BPT.TRAP 0x1 ;  /* 0x000000040000795c */ /* 0x000fea0000300000 */
[----:B------:R-:W-:-:S04]  /*c5b0*/  HFMA2 R3, -RZ, RZ, 0, 0 ;  /* 0x00000000ff037431 */ /* 0x000fc800000001ff */
[----:B------:R-:W-:Y:S05]  /*c5c0*/  RET.REL.NODEC R2 `(_ZN7cutlass13device_kernelINS_4gemm6kernel13GemmUniversalIN4cute5tupleIJiiiiEEENS1_10collective13CollectiveMmaINS1_35MainloopSm100TmaUmmaWarpSpecializedILi4ELi2ELi4ENS5_IJNS4_1CILi2EEENSA_ILi1EEESC_EEEEENS5_IJNSA_ILi64EEENSA_ILi256EEENSA_ILi32EEEEEENS_10tfloat32_tENS5_IJlSC_lEEESJ_SK_NS4_8TiledMMAINS4_8MMA_AtomIJNS4_17SM100_MMA_TF32_SSISJ_SJ_fLi64ELi256ELNS4_4UMMA5MajorE0ELSP_0ELNSO_7ScaleInE0ELSQ_0EEEEEENS4_6LayoutINS5_IJSC_SC_SC_EEENS5_IJNSA_ILi0EEESV_SV_EEEEENS5_IJNS4_10UnderscoreESY_SY_EEEEENS4_13SM90_TMA_LOADENS4_14ComposedLayoutINS4_7SwizzleILi3ELi4ELi3EEENS4_18smem_ptr_flag_bitsILi32EEENST_INS5_IJNSA_ILi8EEESH_EEENS5_IJSH_SC_EEEEEEEvNS4_8identityENS4_23SM90_TMA_LOAD_MULTICASTES1B_vS1C_EENS_8epilogue10collective18CollectiveEpilogueINS1F_23Sm100TmaWarpSpecializedILi4ELi2ELi16ELb1ELb0EEEJSI_NS5_IJNST_ISF_SC_EENST_ISH_SC_EEEEESJ_SK_SJ_SK_NS1F_6fusion15FusionCallbacksIS1J_NS1N_17LinearCombinationISJ_fSJ_fLNS_15FloatRoundStyleE2EEESI_S1M_JEEENS4_5SM1004TMEM4LOAD26SM100_TMEM_LOAD_16dp128b8xES11_S1B_NS4_17SM75_U32x4_LDSM_NENS4_14SM90_TMA_STOREES1B_NS4_17SM90_U32x4_STSM_NENS4_39AutoVectorizingCopyWithAssumedAlignmentILi128EEEEEEvvEEEEvNT_6ParamsE) ;  /* 0xffffff38028c7950 */ /* 0x000fea0003c3ffff */
        .weak           $__internal_1_$__cuda_sm10x_tcgen05_guardrail_trap_phase_invalid_during_alloc
        .type           $__internal_1_$__cuda_sm10x_tcgen05_guardrail_trap_phase_invalid_during_alloc,@function
        .size           $__internal_1_$__cuda_sm10x_tcgen05_guardrail_trap_phase_invalid_during_alloc,($__internal_2_$__cuda_sm10x_tcgen05_guardrail_trap_unallocated_columns_being_dealloced - $__internal_1_$__cuda_sm10x_tcgen05_guardrail_trap_phase_invalid_during_alloc)
$__internal_1_$__cuda_sm10x_tcgen05_guardrail_trap_phase_invalid_during_alloc:
[----:B------:R-:W-:Y:S05]  /*c5d0*/  BPT.TRAP 0x1 ;  /* 0x000000040000795c */ /* 0x000fea0000300000 */
[----:B------:R-:W-:-:S04]  /*c5e0*/  MOV R5, 0x0 ;  /* 0x0000000000057802 */ /* 0x000fc80000000f00 */
[----:B------:R-:W-:Y:S05]  /*c5f0*/  RET.REL.NODEC R4 `(_ZN7cutlass13device_kernelINS_4gemm6kernel13GemmUniversalIN4cute5tupleIJiiiiEEENS1_10collective13CollectiveMmaINS1_35MainloopSm100TmaUmmaWarpSpecializedILi4ELi2ELi4ENS5_IJNS4_1CILi2EEENSA_ILi1EEESC_EEEEENS5_IJNSA_ILi64EEENSA_ILi256EEENSA_ILi32EEEEEENS_10tfloat32_tENS5_IJlSC_lEEESJ_SK_NS4_8TiledMMAINS4_8MMA_AtomIJNS4_17SM100_MMA_TF32_SSISJ_SJ_fLi64ELi256ELNS4_4UMMA5MajorE0ELSP_0ELNSO_7ScaleInE0ELSQ_0EEEEEENS4_6LayoutINS5_IJSC_SC_SC_EEENS5_IJNSA_ILi0EEESV_SV_EEEEENS5_IJNS4_10UnderscoreESY_SY_EEEEENS4_13SM90_TMA_LOADENS4_14ComposedLayoutINS4_7SwizzleILi3ELi4ELi3EEENS4_18smem_ptr_flag_bitsILi32EEENST_INS5_IJNSA_ILi8EEESH_EEENS5_IJSH_SC_EEEEEEEvNS4_8identityENS4_23SM90_TMA_LOAD_MULTICASTES1B_vS1C_EENS_8epilogue10collective18CollectiveEpilogueINS1F_23Sm100TmaWarpSpecializedILi4ELi2ELi16ELb1ELb0EEEJSI_NS5_IJNST_ISF_SC_EENST_ISH_SC_EEEEESJ_SK_SJ_SK_NS1F_6fusion15FusionCallbacksIS1J_NS1N_17LinearCombinationISJ_fSJ_fLNS_15FloatRoundStyleE2EEESI_S1M_JEEENS4_5SM1004TMEM4LOAD26SM100_TMEM_LOAD_16dp128b8xES11_S1B_NS4_17SM75_U32x4_LDSM_NENS4_14SM90_TMA_STOREES1B_NS4_17SM90_U32x4_STSM_NENS4_39AutoVectorizingCopyWithAssumedAlignmentILi128EEEEEEvvEEEEvNT_6ParamsE) ;  /* 0xffffff3804807950 */ /* 0x000fea0003c3ffff */
        .weak           $__internal_2_$__cuda_sm10x_tcgen05_guardrail_trap_unallocated_columns_being_dealloced
        .type           $__internal_2_$__cuda_sm10x_tcgen05_guardrail_trap_unallocated_columns_being_dealloced,@function
        .size           $__internal_2_$__cuda_sm10x_tcgen05_guardrail_trap_unallocated_columns_being_dealloced,(.L_x_227 - $__internal_2_$__cuda_sm10x_tcgen05_guardrail_trap_unallocated_columns_being_dealloced)
$__internal_2_$__cuda_sm10x_tcgen05_guardrail_trap_unallocated_columns_being_dealloced:
[----:B------:R-:W-:Y:S05]  /*c600*/  BPT.TRAP 0x1 ;  /* 0x000000040000795c */ /* 0x000fea0000300000 */
[----:B------:R-:W-:-:S04]  /*c610*/  HFMA2 R3, -RZ, RZ, 0, 0 ;  /* 0x00000000ff037431 */ /* 0x000fc800000001ff */
[----:B------:R-:W-:Y:S05]  /*c620*/  RET.REL.NODEC R2 `(_ZN7cutlass13device_kernelINS_4gemm6kernel13GemmUniversalIN4cute5tupleIJiiiiEEENS1_10collective13CollectiveMmaINS1_35MainloopSm100TmaUmmaWarpSpecializedILi4ELi2ELi4ENS5_IJNS4_1CILi2EEENSA_ILi1EEESC_EEEEENS5_IJNSA_ILi64EEENSA_ILi256EEENSA_ILi32EEEEEENS_10tfloat32_tENS5_IJlSC_lEEESJ_SK_NS4_8TiledMMAINS4_8MMA_AtomIJNS4_17SM100_MMA_TF32_SSISJ_SJ_fLi64ELi256ELNS4_4UMMA5MajorE0ELSP_0ELNSO_7ScaleInE0ELSQ_0EEEEEENS4_6LayoutINS5_IJSC_SC_SC_EEENS5_IJNSA_ILi0EEESV_SV_EEEEENS5_IJNS4_10UnderscoreESY_SY_EEEEENS4_13SM90_TMA_LOADENS4_14ComposedLayoutINS4_7SwizzleILi3ELi4ELi3EEENS4_18smem_ptr_flag_bitsILi32EEENST_INS5_IJNSA_ILi8EEESH_EEENS5_IJSH_SC_EEEEEEEvNS4_8identityENS4_23SM90_TMA_LOAD_MULTICASTES1B_vS1C_EENS_8epilogue10collective18CollectiveEpilogueINS1F_23Sm100TmaWarpSpecializedILi4ELi2ELi16ELb1ELb0EEEJSI_NS5_IJNST_ISF_SC_EENST_ISH_SC_EEEEESJ_SK_SJ_SK_NS1F_6fusion15FusionCallbacksIS1J_NS1N_17LinearCombinationISJ_fSJ_fLNS_15FloatRoundStyleE2EEESI_S1M_JEEENS4_5SM1004TMEM4LOAD26SM100_TMEM_LOAD_16dp128b8xES11_S1B_NS4_17SM75_U32x4_LDSM_NENS4_14SM90_TMA_STOREES1B_NS4_17SM90_U32x4_STSM_NENS4_39AutoVectorizingCopyWithAssumedAlignmentILi128EEEEEEvvEEEEvNT_6ParamsE) ;  /* 0xffffff3802747950 */ /* 0x000fea0003c3ffff */
.L_x_226:
[----:B------:R-:W-:-:S00]  /*c630*/  BRA `(.L_x_226) ;  /* 0xfffffffc00fc7947 */ /* 0x000fc0000383ffff */
[----:B------:R-:W-:-:S00]  /*c640*/  NOP ;  /* 0x0000000000007918 */ /* 0x000fc00000000000 */
        /* <DEDUP_REMOVED lines=11> */
.L_x_227:


//--------------------- .nv.global.init           --------------------------
	.section	.nv.global.init,"aw",@progbits
.nv.global.init:
	.type		$str$27,@object
	.size		$str$27,($str$28 - $str$27)
$str$27:
        /*0000*/ 	.byte	0x28, 0x61, 0x64, 0x64, 0x72, 0x65, 0x73, 0x73, 0x20, 0x26, 0x20, 0x6d, 0x61, 0x73, 0x6b, 0x29
        /*0010*/ 	.byte	0x20, 0x3d, 0x3d, 0x20, 0x30, 0x00
	.type		$str$28,@object
	.size		$str$28,($str$26 - $str$28)
$str$28:
        /*0016*/ 	.byte	0x2f, 0x74, 0x6d, 0x70, 0x2f, 0x63, 0x75, 0x74, 0x6c, 0x61, 0x73, 0x73, 0x5f, 0x73, 0x77, 0x65
        /*0026*/ 	.byte	0x65, 0x70, 0x5f, 0x73, 0x72, 0x63, 0x2f, 0x69, 0x6e, 0x63, 0x6c, 0x75, 0x64, 0x65, 0x2f, 0x63
        /*0036*/ 	.byte	0x75, 0x74, 0x65, 0x2f, 0x70, 0x6f, 0x69, 0x6e, 0x74, 0x65, 0x72, 0x5f, 0x66, 0x6c, 0x61, 0x67
        /*0046*/ 	.byte	0x67, 0x65, 0x64, 0x2e, 0x68, 0x70, 0x70, 0x00
	.type		$str$26,@object
	.size		$str$26,($str$25 - $str$26)
$str$26:
        /*004e*/ 	.byte	0x2f, 0x74, 0x6d, 0x70, 0x2f, 0x63, 0x75, 0x74, 0x6c, 0x61, 0x73, 0x73, 0x5f, 0x73, 0x77, 0x65
        /*005e*/ 	.byte	0x65, 0x70, 0x5f, 0x73, 0x72, 0x63, 0x2f, 0x69, 0x6e, 0x63, 0x6c, 0x75, 0x64, 0x65, 0x2f, 0x63
        /*006e*/ 	.byte	0x75, 0x74, 0x65, 0x2f, 0x61, 0x74, 0x6f, 0x6d, 0x2f, 0x63, 0x6f, 0x70, 0x79, 0x5f, 0x74, 0x72
        /*007e*/ 	.byte	0x61, 0x69, 0x74, 0x73, 0x5f, 0x73, 0x6d, 0x31, 0x30, 0x30, 0x2e, 0x68, 0x70, 0x70, 0x00
	.type		$str$25,@object
	.size		$str$25,(__unnamed_1 - $str$25)
$str$25:
        /*008d*/ 	.byte	0x28, 0x28, 0x75, 0x69, 0x6e, 0x74, 0x33, 0x32, 0x5f, 0x74, 0x28, 0x74, 0x68, 0x72, 0x65, 0x61
        /*009d*/ 	.byte	0x64, 0x49, 0x64, 0x78, 0x2e, 0x78, 0x29, 0x20, 0x2f, 0x20, 0x33, 0x32, 0x29, 0x20, 0x25, 0x20
        /*00ad*/ 	.byte	0x34, 0x29, 0x20, 0x3d, 0x3d, 0x20, 0x28, 0x28, 0x28, 0x74, 0x6d, 0x65, 0x6d, 0x5f, 0x61, 0x64
        /*00bd*/ 	.byte	0x64, 0x72, 0x20, 0x3e, 0x3e, 0x20, 0x31, 0x36, 0x29, 0x20, 0x2f, 0x20, 0x33, 0x32, 0x29, 0x20
        /*00cd*/ 	.byte	0x25, 0x20, 0x34, 0x29, 0x00
	.type		__unnamed_1,@object
	.size		__unnamed_1,(__unnamed_2 - __unnamed_1)
__unnamed_1:
        /*00d2*/ 	.byte	0x61, 0x75, 0x74, 0x6f, 0x20, 0x63, 0x75, 0x74, 0x65, 0x3a, 0x3a, 0x61, 0x73, 0x5f, 0x70, 0x6f
        /* <DEDUP_REMOVED lines=24> */
        /*0262*/ 	.byte	0x30, 0x34, 0x38, 0x3e, 0x3e, 0x3e, 0x3e, 0x5d, 0x00
	.type		__unnamed_2,@object
	.size		__unnamed_2,(.L_2 - __unnamed_2)
__unnamed_2:
        /* <DEDUP_REMOVED lines=45> */
        /*053b*/ 	.byte	0x3e, 0x3e, 0x3e, 0x5d, 0x00
.L_2:


//--------------------- .nv.shared._ZN7cutlass13device_kernelINS_4gemm6kernel13GemmUniversalIN4cute5tupleIJiiiiEEENS1_10collective13CollectiveMmaINS1_35MainloopSm100TmaUmmaWarpSpecializedILi4ELi2ELi4ENS5_IJNS4_1CILi2EEENSA_ILi1EEESC_EEEEENS5_IJNSA_ILi64EEENSA_ILi256EEENSA_ILi32EEEEEENS_10tfloat32_tENS5_IJlSC_lEEESJ_SK_NS4_8TiledMMAINS4_8MMA_AtomIJNS4_17SM100_MMA_TF32_SSISJ_SJ_fLi64ELi256ELNS4_4UMMA5MajorE0ELSP_0ELNSO_7ScaleInE0ELSQ_0EEEEEENS4_6LayoutINS5_IJSC_SC_SC_EEENS5_IJNSA_ILi0EEESV_SV_EEEEENS5_IJNS4_10UnderscoreESY_SY_EEEEENS4_13SM90_TMA_LOADENS4_14ComposedLayoutINS4_7SwizzleILi3ELi4ELi3EEENS4_18smem_ptr_flag_bitsILi32EEENST_INS5_IJNSA_ILi8EEESH_EEENS5_IJSH_SC_EEEEEEEvNS4_8identityENS4_23SM90_TMA_LOAD_MULTICASTES1B_vS1C_EENS_8epilogue10collective18CollectiveEpilogueINS1F_23Sm100TmaWarpSpecializedILi4ELi2ELi16ELb1ELb0EEEJSI_NS5_IJNST_ISF_SC_EENST_ISH_SC_EEEEESJ_SK_SJ_SK_NS1F_6fusion15FusionCallbacksIS1J_NS1N_17LinearCombinationISJ_fSJ_fLNS_15FloatRoundStyleE2EEESI_S1M_JEEENS4_5SM1004TMEM4LOAD26SM100_TMEM_LOAD_16dp128b8xES11_S1B_NS4_17SM75_U32x4_LDSM_NENS4_14SM90_TMA_STOREES1B_NS4_17SM90_U32x4_STSM_NENS4_39AutoVectorizingCopyWithAssumedAlignmentILi128EEEEEEvvEEEEvNT_6ParamsE --------------------------
	.section	.nv.shared._ZN7cutlass13device_kernelINS_4gemm6kernel13GemmUniversalIN4cute5tupleIJiiiiEEENS1_10collective13CollectiveMmaINS1_35MainloopSm100TmaUmmaWarpSpecializedILi4ELi2ELi4ENS5_IJNS4_1CILi2EEENSA_ILi1EEESC_EEEEENS5_IJNSA_ILi64EEENSA_ILi256EEENSA_ILi32EEEEEENS_10tfloat32_tENS5_IJlSC_lEEESJ_SK_NS4_8TiledMMAINS4_8MMA_AtomIJNS4_17SM100_MMA_TF32_SSISJ_SJ_fLi64ELi256ELNS4_4UMMA5MajorE0ELSP_0ELNSO_7ScaleInE0ELSQ_0EEEEEENS4_6LayoutINS5_IJSC_SC_SC_EEENS5_IJNSA_ILi0EEESV_SV_EEEEENS5_IJNS4_10UnderscoreESY_SY_EEEEENS4_13SM90_TMA_LOADENS4_14ComposedLayoutINS4_7SwizzleILi3ELi4ELi3EEENS4_18smem_ptr_flag_bitsILi32EEENST_INS5_IJNSA_ILi8EEESH_EEENS5_IJSH_SC_EEEEEEEvNS4_8identityENS4_23SM90_TMA_LOAD_MULTICASTES1B_vS1C_EENS_8epilogue10collective18CollectiveEpilogueINS1F_23Sm100TmaWarpSpecializedILi4ELi2ELi16ELb1ELb0EEEJSI_NS5_IJNST_ISF_SC_EENST_ISH_SC_EEEEESJ_SK_SJ_SK_NS1F_6fusion15FusionCallbacksIS1J_NS1N_17LinearCombinationISJ_fSJ_fLNS_15FloatRoundStyleE2EEESI_S1M_JEEENS4_5SM1004TMEM4LOAD26SM100_TMEM_LOAD_16dp128b8xES11_S1B_NS4_17SM75_U32x4_LDSM_NENS4_14SM90_TMA_STOREES1B_NS4_17SM90_U32x4_STSM_NENS4_39AutoVectorizingCopyWithAssumedAlignmentILi128EEEEEEvvEEEEvNT_6ParamsE,"aw",@nobits
	.sectionflags	@""
	.align	16
	.zero		1024


//--------------------- .nv.shared.reserved.0     --------------------------
	.section	.nv.shared.reserved.0,"aw",@nobits
	.weak		__nv_reservedSMEM_offset_0_alias
	.size		__nv_reservedSMEM_offset_0_alias, 0, 64
	.other		__nv_reservedSMEM_offset_0_alias,@"STO_CUDA_RESERVED_SHARED STV_DEFAULT"
__nv_reservedSMEM_offset_0_alias:
	.zero		0
.nv.shared.reserved.0:
	.zero		64
	.weak		__nv_reservedSMEM_tcgen05_partition
	.type		__nv_reservedSMEM_tcgen05_partition,@object
	.size		__nv_reservedSMEM_tcgen05_partition,(.L_0 - __nv_reservedSMEM_tcgen05_partition)
__nv_reservedSMEM_tcgen05_partition:
	.zero		32
.L_0:


//--------------------- .nv.global                --------------------------
	.section	.nv.global,"aw",@nobits
.nv.global:
	.type		_ZN40_INTERNAL_6240891b_4_k_cu_2cef2da5_100344cute1_E,@object
	.size		_ZN40_INTERNAL_6240891b_4_k_cu_2cef2da5_100344cute1_E,(_ZN40_INTERNAL_6240891b_4_k_cu_2cef2da5_100344cuda3std3__45__cpo6cbeginE - _ZN40_INTERNAL_6240891b_4_k_cu_2cef2da5_100344cute1_E)
_ZN40_INTERNAL_6240891b_4_k_cu_2cef2da5_100344cute1_E:
	.zero		1
	.type		_ZN40_INTERNAL_6240891b_4_k_cu_2cef2da5_100344cuda3std3__45__cpo6cbeginE,@object
	.size		_ZN40_INTERNAL_6240891b_4_k_cu_2cef2da5_100344cuda3std3__45__cpo6cbeginE,(_ZN40_INTERNAL_6240891b_4_k_cu_2cef2da5_100344cuda3std3__48in_placeE - _ZN40_INTERNAL_6240891b_4_k_cu_2cef2da5_100344cuda3std3__45__cpo6cbeginE)
_ZN40_INTERNAL_6240891b_4_k_cu_2cef2da5_100344cuda3std3__45__cpo6cbeginE:
	.zero		1
	.type		_ZN40_INTERNAL_6240891b_4_k_cu_2cef2da5_100344cuda3std3__48in_placeE,@object
	.size		_ZN40_INTERNAL_6240891b_4_k_cu_2cef2da5_100344cuda3std3__48in_placeE,(_ZN40_INTERNAL_6240891b_4_k_cu_2cef2da5_100344cuda3std6ranges3__45__cpo9iter_moveE - _ZN40_INTERNAL_6240891b_4_k_cu_2cef2da5_100344cuda3std3__48in_placeE)
_ZN40_INTERNAL_6240891b_4_k_cu_2cef2da5_100344cuda3std3__48in_placeE:
	.zero		1
	.type		_ZN40_INTERNAL_6240891b_4_k_cu_2cef2da5_100344cuda3std6ranges3__45__cpo9iter_moveE,@object
	.size		_ZN40_INTERNAL_6240891b_4_k_cu_2cef2da5_100344cuda3std6ranges3__45__cpo9iter_moveE,(_ZN40_INTERNAL_6240891b_4_k_cu_2cef2da5_100344cuda3std3__45__cpo5beginE - _ZN40_INTERNAL_6240891b_4_k_cu_2cef2da5_100344cuda3std6ranges3__45__cpo9iter_moveE)
_ZN40_INTERNAL_6240891b_4_k_cu_2cef2da5_100344cuda3std6ranges3__45__cpo9iter_moveE:
	.zero		1
	.type		_ZN40_INTERNAL_6240891b_4_k_cu_2cef2da5_100344cuda3std3__45__cpo5beginE,@object
	.size		_ZN40_INTERNAL_6240891b_4_k_cu_2cef2da5_100344cuda3std3__45__cpo5beginE,(_ZN40_INTERNAL_6240891b_4_k_cu_2cef2da5_100344cuda3std3__442_GLOBAL__N__6240891b_4_k_cu_2cef2da5_100346ignoreE - _ZN40_INTERNAL_6240891b_4_k_cu_2cef2da5_100344cuda3std3__45__cpo5beginE)
_ZN40_INTERNAL_6240891b_4_k_cu_2cef2da5_100344cuda3std3__45__cpo5beginE:
	.zero		1
	.type		_ZN40_INTERNAL_6240891b_4_k_cu_2cef2da5_100344cuda3std3__442_GLOBAL__N__6240891b_4_k_cu_2cef2da5_100346ignoreE,@object
	.size		_ZN40_INTERNAL_6240891b_4_k_cu_2cef2da5_100344cuda3std3__442_GLOBAL__N__6240891b_4_k_cu_2cef2da5_100346ignoreE,(_ZN40_INTERNAL_6240891b_4_k_cu_2cef2da5_100344cute7productE - _ZN40_INTERNAL_6240891b_4_k_cu_2cef2da5_100344cuda3std3__442_GLOBAL__N__6240891b_4_k_cu_2cef2da5_100346ignoreE)
_ZN40_INTERNAL_6240891b_4_k_cu_2cef2da5_100344cuda3std3__442_GLOBAL__N__6240891b_4_k_cu_2cef2da5_100346ignoreE:
	.zero		1
	.type		_ZN40_INTERNAL_6240891b_4_k_cu_2cef2da5_100344cute7productE,@object
	.size		_ZN40_INTERNAL_6240891b_4_k_cu_2cef2da5_100344cute7productE,(_ZN40_INTERNAL_6240891b_4_k_cu_2cef2da5_100344cuda3std3__45__cpo3endE - _ZN40_INTERNAL_6240891b_4_k_cu_2cef2da5_100344cute7productE)
_ZN40_INTERNAL_6240891b_4_k_cu_2cef2da5_100344cute7productE:
	.zero		1
	.type		_ZN40_INTERNAL_6240891b_4_k_cu_2cef2da5_100344cuda3std3__45__cpo3endE,@object
	.size		_ZN40_INTERNAL_6240891b_4_k_cu_2cef2da5_100344cuda3std3__45__cpo3endE,(_ZN40_INTERNAL_6240891b_4_k_cu_2cef2da5_100344cuda3std3__419piecewise_constructE - _ZN40_INTERNAL_6240891b_4_k_cu_2cef2da5_100344cuda3std3__45__cpo3endE)
_ZN40_INTERNAL_6240891b_4_k_cu_2cef2da5_100344cuda3std3__45__cpo3endE:
	.zero		1
	.type		_ZN40_INTERNAL_6240891b_4_k_cu_2cef2da5_100344cuda3std3__419piecewise_constructE,@object
	.size		_ZN40_INTERNAL_6240891b_4_k_cu_2cef2da5_100344cuda3std3__419piecewise_constructE,(_ZN40_INTERNAL_6240891b_4_k_cu_2cef2da5_100344cuda3std3__45__cpo4cendE - _ZN40_INTERNAL_6240891b_4_k_cu_2cef2da5_100344cuda3std3__419piecewise_constructE)
_ZN40_INTERNAL_6240891b_4_k_cu_2cef2da5_100344cuda3std3__419piecewise_constructE:
	.zero		1
	.type		_ZN40_INTERNAL_6240891b_4_k_cu_2cef2da5_100344cuda3std3__45__cpo4cendE,@object
	.size		_ZN40_INTERNAL_6240891b_4_k_cu_2cef2da5_100344cuda3std3__45__cpo4cendE,(_ZN40_INTERNAL_6240891b_4_k_cu_2cef2da5_100344cuda3std6ranges3__45__cpo4swapE - _ZN40_INTERNAL_6240891b_4_k_cu_2cef2da5_100344cuda3std3__45__cpo4cendE)
_ZN40_INTERNAL_6240891b_4_k_cu_2cef2da5_100344cuda3std3__45__cpo4cendE:
	.zero		1
	.type		_ZN40_INTERNAL_6240891b_4_k_cu_2cef2da5_100344cuda3std6ranges3__45__cpo4swapE,@object
	.size		_ZN40_INTERNAL_6240891b_4_k_cu_2cef2da5_100344cuda3std6ranges3__45__cpo4swapE,(.L_10 - _ZN40_INTERNAL_6240891b_4_k_cu_2cef2da5_100344cuda3std6ranges3__45__cpo4swapE)
_ZN40_INTERNAL_6240891b_4_k_cu_2cef2da5_100344cuda3std6ranges3__45__cpo4swapE:
	.zero		1
.L_10:


//--------------------- .nv.constant0._ZN7cutlass13device_kernelINS_4gemm6kernel13GemmUniversalIN4cute5tupleIJiiiiEEENS1_10collective13CollectiveMmaINS1_35MainloopSm100TmaUmmaWarpSpecializedILi4ELi2ELi4ENS5_IJNS4_1CILi2EEENSA_ILi1EEESC_EEEEENS5_IJNSA_ILi64EEENSA_ILi256EEENSA_ILi32EEEEEENS_10tfloat32_tENS5_IJlSC_lEEESJ_SK_NS4_8TiledMMAINS4_8MMA_AtomIJNS4_17SM100_MMA_TF32_SSISJ_SJ_fLi64ELi256ELNS4_4UMMA5MajorE0ELSP_0ELNSO_7ScaleInE0ELSQ_0EEEEEENS4_6LayoutINS5_IJSC_SC_SC_EEENS5_IJNSA_ILi0EEESV_SV_EEEEENS5_IJNS4_10UnderscoreESY_SY_EEEEENS4_13SM90_TMA_LOADENS4_14ComposedLayoutINS4_7SwizzleILi3ELi4ELi3EEENS4_18smem_ptr_flag_bitsILi32EEENST_INS5_IJNSA_ILi8EEESH_EEENS5_IJSH_SC_EEEEEEEvNS4_8identityENS4_23SM90_TMA_LOAD_MULTICASTES1B_vS1C_EENS_8epilogue10collective18CollectiveEpilogueINS1F_23Sm100TmaWarpSpecializedILi4ELi2ELi16ELb1ELb0EEEJSI_NS5_IJNST_ISF_SC_EENST_ISH_SC_EEEEESJ_SK_SJ_SK_NS1F_6fusion15FusionCallbacksIS1J_NS1N_17LinearCombinationISJ_fSJ_fLNS_15FloatRoundStyleE2EEESI_S1M_JEEENS4_5SM1004TMEM4LOAD26SM100_TMEM_LOAD_16dp128b8xES11_S1B_NS4_17SM75_U32x4_LDSM_NENS4_14SM90_TMA_STOREES1B_NS4_17SM90_U32x4_STSM_NENS4_39AutoVectorizingCopyWithAssumedAlignmentILi128EEEEEEvvEEEEvNT_6ParamsE --------------------------
	.section	.nv.constant0._ZN7cutlass13device_kernelINS_4gemm6kernel13GemmUniversalIN4cute5tupleIJiiiiEEENS1_10collective13CollectiveMmaINS1_35MainloopSm100TmaUmmaWarpSpecializedILi4ELi2ELi4ENS5_IJNS4_1CILi2EEENSA_ILi1EEESC_EEEEENS5_IJNSA_ILi64EEENSA_ILi256EEENSA_ILi32EEEEEENS_10tfloat32_tENS5_IJlSC_lEEESJ_SK_NS4_8TiledMMAINS4_8MMA_AtomIJNS4_17SM100_MMA_TF32_SSISJ_SJ_fLi64ELi256ELNS4_4UMMA5MajorE0ELSP_0ELNSO_7ScaleInE0ELSQ_0EEEEEENS4_6LayoutINS5_IJSC_SC_SC_EEENS5_IJNSA_ILi0EEESV_SV_EEEEENS5_IJNS4_10UnderscoreESY_SY_EEEEENS4_13SM90_TMA_LOADENS4_14ComposedLayoutINS4_7SwizzleILi3ELi4ELi3EEENS4_18smem_ptr_flag_bitsILi32EEENST_INS5_IJNSA_ILi8EEESH_EEENS5_IJSH_SC_EEEEEEEvNS4_8identityENS4_23SM90_TMA_LOAD_MULTICASTES1B_vS1C_EENS_8epilogue10collective18CollectiveEpilogueINS1F_23Sm100TmaWarpSpecializedILi4ELi2ELi16ELb1ELb0EEEJSI_NS5_IJNST_ISF_SC_EENST_ISH_SC_EEEEESJ_SK_SJ_SK_NS1F_6fusion15FusionCallbacksIS1J_NS1N_17LinearCombinationISJ_fSJ_fLNS_15FloatRoundStyleE2EEESI_S1M_JEEENS4_5SM1004TMEM4LOAD26SM100_TMEM_LOAD_16dp128b8xES11_S1B_NS4_17SM75_U32x4_LDSM_NENS4_14SM90_TMA_STOREES1B_NS4_17SM90_U32x4_STSM_NENS4_39AutoVectorizingCopyWithAssumedAlignmentILi128EEEEEEvvEEEEvNT_6ParamsE,"a",@progbits
	.sectionflags	@""
	.align	4
.nv.constant0._ZN7cutlass13device_kernelINS_4gemm6kernel13GemmUniversalIN4cute5tupleIJiiiiEEENS1_10collective13CollectiveMmaINS1_35MainloopSm100TmaUmmaWarpSpecializedILi4ELi2ELi4ENS5_IJNS4_1CILi2EEENSA_ILi1EEESC_EEEEENS5_IJNSA_ILi64EEENSA_ILi256EEENSA_ILi32EEEEEENS_10tfloat32_tENS5_IJlSC_lEEESJ_SK_NS4_8TiledMMAINS4_8MMA_AtomIJNS4_17SM100_MMA_TF32_SSISJ_SJ_fLi64ELi256ELNS4_4UMMA5MajorE0ELSP_0ELNSO_7ScaleInE0ELSQ_0EEEEEENS4_6LayoutINS5_IJSC_SC_SC_EEENS5_IJNSA_ILi0EEESV_SV_EEEEENS5_IJNS4_10UnderscoreESY_SY_EEEEENS4_13SM90_TMA_LOADENS4_14ComposedLayoutINS4_7SwizzleILi3ELi4ELi3EEENS4_18smem_ptr_flag_bitsILi32EEENST_INS5_IJNSA_ILi8EEESH_EEENS5_IJSH_SC_EEEEEEEvNS4_8identityENS4_23SM90_TMA_LOAD_MULTICASTES1B_vS1C_EENS_8epilogue10collective18CollectiveEpilogueINS1F_23Sm100TmaWarpSpecializedILi4ELi2ELi16ELb1ELb0EEEJSI_NS5_IJNST_ISF_SC_EENST_ISH_SC_EEEEESJ_SK_SJ_SK_NS1F_6fusion15FusionCallbacksIS1J_NS1N_17LinearCombinationISJ_fSJ_fLNS_15FloatRoundStyleE2EEESI_S1M_JEEENS4_5SM1004TMEM4LOAD26SM100_TMEM_LOAD_16dp128b8xES11_S1B_NS4_17SM75_U32x4_LDSM_NENS4_14SM90_TMA_STOREES1B_NS4_17SM90_U32x4_STSM_NENS4_39AutoVectorizingCopyWithAssumedAlignmentILi128EEEEEEvvEEEEvNT_6ParamsE:
	.zero		2944


//--------------------- SYMBOLS --------------------------

	.type		.nv.reservedSmem.offset0,@object
	.size		.nv.reservedSmem.offset0,0x4
	.type		.nv.reservedSmem.cap,@object
	.size		.nv.reservedSmem.cap,0x4
	.type		__assertfail,@function
